//
// Generated by NVIDIA NVVM Compiler
//
// Compiler Build ID: CL-36424714
// Cuda compilation tools, release 13.0, V13.0.88
// Based on NVVM 20.0.0
//

.version 9.0
.target sm_100
.address_size 64

	// .globl	my_kernel_kernel0
// _ZZ17my_kernel_kernel0E18PaddedInput_shared has been demoted
// _ZZ17my_kernel_kernel0E18placeholder_shared has been demoted

.visible .entry my_kernel_kernel0(
	.param .u64 .ptr .align 1 my_kernel_kernel0_param_0,
	.param .u64 .ptr .align 1 my_kernel_kernel0_param_1,
	.param .u64 .ptr .align 1 my_kernel_kernel0_param_2,
	.param .u64 .ptr .align 1 my_kernel_kernel0_param_3
)
{
	.local .align 16 .b8 	__local_depot0[1792];
	.reg .b64 	%SP;
	.reg .b64 	%SPL;
	.reg .pred 	%p<21>;
	.reg .b16 	%rs<70>;
	.reg .b32 	%r<77>;
	.reg .b32 	%f<494>;
	.reg .b64 	%rd<39>;
	// demoted variable
	.shared .align 4 .b8 _ZZ17my_kernel_kernel0E18PaddedInput_shared[12100];
	// demoted variable
	.shared .align 4 .b8 _ZZ17my_kernel_kernel0E18placeholder_shared[256];
	mov.u64 	%SPL, __local_depot0;
	ld.param.u64 	%rd10, [my_kernel_kernel0_param_0];
	ld.param.u64 	%rd11, [my_kernel_kernel0_param_1];
	cvta.to.global.u64 	%rd1, %rd10;
	cvta.to.global.u64 	%rd2, %rd11;
	add.u64 	%rd3, %SPL, 0;
	add.s64 	%rd38, %rd3, 896;
	mov.f32 	%f9, 0f00000000;
	st.local.v4.f32 	[%rd3], {%f9, %f9, %f9, %f9};
	st.local.v4.f32 	[%rd3+896], {%f9, %f9, %f9, %f9};
	st.local.v4.f32 	[%rd3+16], {%f9, %f9, %f9, %f9};
	st.local.v4.f32 	[%rd3+912], {%f9, %f9, %f9, %f9};
	st.local.v4.f32 	[%rd3+32], {%f9, %f9, %f9, %f9};
	st.local.v4.f32 	[%rd3+928], {%f9, %f9, %f9, %f9};
	st.local.v4.f32 	[%rd3+48], {%f9, %f9, %f9, %f9};
	st.local.v4.f32 	[%rd3+944], {%f9, %f9, %f9, %f9};
	st.local.v4.f32 	[%rd3+64], {%f9, %f9, %f9, %f9};
	st.local.v4.f32 	[%rd3+960], {%f9, %f9, %f9, %f9};
	st.local.v4.f32 	[%rd3+80], {%f9, %f9, %f9, %f9};
	st.local.v4.f32 	[%rd3+976], {%f9, %f9, %f9, %f9};
	st.local.v4.f32 	[%rd3+96], {%f9, %f9, %f9, %f9};
	st.local.v4.f32 	[%rd3+992], {%f9, %f9, %f9, %f9};
	st.local.v4.f32 	[%rd3+112], {%f9, %f9, %f9, %f9};
	st.local.v4.f32 	[%rd3+1008], {%f9, %f9, %f9, %f9};
	st.local.v4.f32 	[%rd3+128], {%f9, %f9, %f9, %f9};
	st.local.v4.f32 	[%rd3+1024], {%f9, %f9, %f9, %f9};
	st.local.v4.f32 	[%rd3+144], {%f9, %f9, %f9, %f9};
	st.local.v4.f32 	[%rd3+1040], {%f9, %f9, %f9, %f9};
	st.local.v4.f32 	[%rd3+160], {%f9, %f9, %f9, %f9};
	st.local.v4.f32 	[%rd3+1056], {%f9, %f9, %f9, %f9};
	st.local.v4.f32 	[%rd3+176], {%f9, %f9, %f9, %f9};
	st.local.v4.f32 	[%rd3+1072], {%f9, %f9, %f9, %f9};
	st.local.v4.f32 	[%rd3+192], {%f9, %f9, %f9, %f9};
	st.local.v4.f32 	[%rd3+1088], {%f9, %f9, %f9, %f9};
	st.local.v4.f32 	[%rd3+208], {%f9, %f9, %f9, %f9};
	st.local.v4.f32 	[%rd3+1104], {%f9, %f9, %f9, %f9};
	st.local.v4.f32 	[%rd3+224], {%f9, %f9, %f9, %f9};
	st.local.v4.f32 	[%rd3+1120], {%f9, %f9, %f9, %f9};
	st.local.v4.f32 	[%rd3+240], {%f9, %f9, %f9, %f9};
	st.local.v4.f32 	[%rd3+1136], {%f9, %f9, %f9, %f9};
	st.local.v4.f32 	[%rd3+256], {%f9, %f9, %f9, %f9};
	st.local.v4.f32 	[%rd3+1152], {%f9, %f9, %f9, %f9};
	st.local.v4.f32 	[%rd3+272], {%f9, %f9, %f9, %f9};
	st.local.v4.f32 	[%rd3+1168], {%f9, %f9, %f9, %f9};
	st.local.v4.f32 	[%rd3+288], {%f9, %f9, %f9, %f9};
	st.local.v4.f32 	[%rd3+1184], {%f9, %f9, %f9, %f9};
	st.local.v4.f32 	[%rd3+304], {%f9, %f9, %f9, %f9};
	st.local.v4.f32 	[%rd3+1200], {%f9, %f9, %f9, %f9};
	st.local.v4.f32 	[%rd3+320], {%f9, %f9, %f9, %f9};
	st.local.v4.f32 	[%rd3+1216], {%f9, %f9, %f9, %f9};
	st.local.v4.f32 	[%rd3+336], {%f9, %f9, %f9, %f9};
	st.local.v4.f32 	[%rd3+1232], {%f9, %f9, %f9, %f9};
	st.local.v4.f32 	[%rd3+352], {%f9, %f9, %f9, %f9};
	st.local.v4.f32 	[%rd3+1248], {%f9, %f9, %f9, %f9};
	st.local.v4.f32 	[%rd3+368], {%f9, %f9, %f9, %f9};
	st.local.v4.f32 	[%rd3+1264], {%f9, %f9, %f9, %f9};
	st.local.v4.f32 	[%rd3+384], {%f9, %f9, %f9, %f9};
	st.local.v4.f32 	[%rd3+1280], {%f9, %f9, %f9, %f9};
	st.local.v4.f32 	[%rd3+400], {%f9, %f9, %f9, %f9};
	st.local.v4.f32 	[%rd3+1296], {%f9, %f9, %f9, %f9};
	st.local.v4.f32 	[%rd3+416], {%f9, %f9, %f9, %f9};
	st.local.v4.f32 	[%rd3+1312], {%f9, %f9, %f9, %f9};
	st.local.v4.f32 	[%rd3+432], {%f9, %f9, %f9, %f9};
	st.local.v4.f32 	[%rd3+1328], {%f9, %f9, %f9, %f9};
	st.local.v4.f32 	[%rd3+448], {%f9, %f9, %f9, %f9};
	st.local.v4.f32 	[%rd3+1344], {%f9, %f9, %f9, %f9};
	st.local.v4.f32 	[%rd3+464], {%f9, %f9, %f9, %f9};
	st.local.v4.f32 	[%rd3+1360], {%f9, %f9, %f9, %f9};
	st.local.v4.f32 	[%rd3+480], {%f9, %f9, %f9, %f9};
	st.local.v4.f32 	[%rd3+1376], {%f9, %f9, %f9, %f9};
	st.local.v4.f32 	[%rd3+496], {%f9, %f9, %f9, %f9};
	st.local.v4.f32 	[%rd3+1392], {%f9, %f9, %f9, %f9};
	st.local.v4.f32 	[%rd3+512], {%f9, %f9, %f9, %f9};
	st.local.v4.f32 	[%rd3+1408], {%f9, %f9, %f9, %f9};
	st.local.v4.f32 	[%rd3+528], {%f9, %f9, %f9, %f9};
	st.local.v4.f32 	[%rd3+1424], {%f9, %f9, %f9, %f9};
	st.local.v4.f32 	[%rd3+544], {%f9, %f9, %f9, %f9};
	st.local.v4.f32 	[%rd3+1440], {%f9, %f9, %f9, %f9};
	st.local.v4.f32 	[%rd3+560], {%f9, %f9, %f9, %f9};
	st.local.v4.f32 	[%rd3+1456], {%f9, %f9, %f9, %f9};
	st.local.v4.f32 	[%rd3+576], {%f9, %f9, %f9, %f9};
	st.local.v4.f32 	[%rd3+1472], {%f9, %f9, %f9, %f9};
	st.local.v4.f32 	[%rd3+592], {%f9, %f9, %f9, %f9};
	st.local.v4.f32 	[%rd3+1488], {%f9, %f9, %f9, %f9};
	st.local.v4.f32 	[%rd3+608], {%f9, %f9, %f9, %f9};
	st.local.v4.f32 	[%rd3+1504], {%f9, %f9, %f9, %f9};
	st.local.v4.f32 	[%rd3+624], {%f9, %f9, %f9, %f9};
	st.local.v4.f32 	[%rd3+1520], {%f9, %f9, %f9, %f9};
	st.local.v4.f32 	[%rd3+640], {%f9, %f9, %f9, %f9};
	st.local.v4.f32 	[%rd3+1536], {%f9, %f9, %f9, %f9};
	st.local.v4.f32 	[%rd3+656], {%f9, %f9, %f9, %f9};
	st.local.v4.f32 	[%rd3+1552], {%f9, %f9, %f9, %f9};
	st.local.v4.f32 	[%rd3+672], {%f9, %f9, %f9, %f9};
	st.local.v4.f32 	[%rd3+1568], {%f9, %f9, %f9, %f9};
	st.local.v4.f32 	[%rd3+688], {%f9, %f9, %f9, %f9};
	st.local.v4.f32 	[%rd3+1584], {%f9, %f9, %f9, %f9};
	st.local.v4.f32 	[%rd3+704], {%f9, %f9, %f9, %f9};
	st.local.v4.f32 	[%rd3+1600], {%f9, %f9, %f9, %f9};
	st.local.v4.f32 	[%rd3+720], {%f9, %f9, %f9, %f9};
	st.local.v4.f32 	[%rd3+1616], {%f9, %f9, %f9, %f9};
	st.local.v4.f32 	[%rd3+736], {%f9, %f9, %f9, %f9};
	st.local.v4.f32 	[%rd3+1632], {%f9, %f9, %f9, %f9};
	st.local.v4.f32 	[%rd3+752], {%f9, %f9, %f9, %f9};
	st.local.v4.f32 	[%rd3+1648], {%f9, %f9, %f9, %f9};
	st.local.v4.f32 	[%rd3+768], {%f9, %f9, %f9, %f9};
	st.local.v4.f32 	[%rd3+1664], {%f9, %f9, %f9, %f9};
	st.local.v4.f32 	[%rd3+784], {%f9, %f9, %f9, %f9};
	st.local.v4.f32 	[%rd3+1680], {%f9, %f9, %f9, %f9};
	st.local.v4.f32 	[%rd3+800], {%f9, %f9, %f9, %f9};
	st.local.v4.f32 	[%rd3+1696], {%f9, %f9, %f9, %f9};
	st.local.v4.f32 	[%rd3+816], {%f9, %f9, %f9, %f9};
	st.local.v4.f32 	[%rd3+1712], {%f9, %f9, %f9, %f9};
	st.local.v4.f32 	[%rd3+832], {%f9, %f9, %f9, %f9};
	st.local.v4.f32 	[%rd3+1728], {%f9, %f9, %f9, %f9};
	st.local.v4.f32 	[%rd3+848], {%f9, %f9, %f9, %f9};
	st.local.v4.f32 	[%rd3+1744], {%f9, %f9, %f9, %f9};
	st.local.v4.f32 	[%rd3+864], {%f9, %f9, %f9, %f9};
	st.local.v4.f32 	[%rd3+1760], {%f9, %f9, %f9, %f9};
	st.local.v4.f32 	[%rd3+880], {%f9, %f9, %f9, %f9};
	st.local.v4.f32 	[%rd3+1776], {%f9, %f9, %f9, %f9};
	mov.u32 	%r1, %tid.x;
	mul.lo.s32 	%r2, %r1, 7;
	mov.u32 	%r22, %ctaid.x;
	shl.b32 	%r3, %r22, 6;
	shr.u32 	%r4, %r1, 4;
	mul.lo.s32 	%r5, %r4, 440;
	shl.b32 	%r23, %r1, 2;
	and.b32  	%r6, %r23, 60;
	mov.b32 	%r72, 0;
$L__BB0_1:
	bar.sync 	0;
	mov.b32 	%r73, 0;
$L__BB0_2:
	mad.lo.s32 	%r9, %r73, 784, %r2;
	setp.gt.u32 	%p1, %r9, 3024;
	@%p1 bra 	$L__BB0_22;
	mad.lo.s32 	%r10, %r73, 112, %r1;
	setp.gt.u32 	%p2, %r10, 432;
	shl.b32 	%r25, %r9, 2;
	mov.u32 	%r26, _ZZ17my_kernel_kernel0E18PaddedInput_shared;
	add.s32 	%r11, %r26, %r25;
	@%p2 bra 	$L__BB0_5;
	cvt.u16.u32 	%rs1, %r9;
	mul.hi.u16 	%rs2, %rs1, 10725;
	sub.s16 	%rs3, %rs1, %rs2;
	shr.u16 	%rs4, %rs3, 1;
	add.s16 	%rs5, %rs4, %rs2;
	shr.u16 	%rs6, %rs5, 5;
	mul.wide.u16 	%r27, %rs6, 3584;
	mul.lo.s16 	%rs7, %rs6, 55;
	sub.s16 	%rs8, %rs1, %rs7;
	shl.b16 	%rs9, %rs8, 6;
	cvt.u32.u16 	%r28, %rs9;
	add.s32 	%r29, %r72, %r28;
	add.s32 	%r30, %r29, %r27;
	mul.wide.u32 	%rd13, %r30, 4;
	add.s64 	%rd14, %rd1, %rd13;
	ld.global.nc.f32 	%f10, [%rd14];
	st.shared.f32 	[%r11], %f10;
$L__BB0_5:
	setp.eq.s32 	%p3, %r9, 3024;
	@%p3 bra 	$L__BB0_22;
	setp.gt.u32 	%p4, %r10, 432;
	@%p4 bra 	$L__BB0_8;
	cvt.u16.u32 	%rs10, %r9;
	add.s16 	%rs11, %rs10, 1;
	mul.hi.u16 	%rs12, %rs11, 10725;
	sub.s16 	%rs13, %rs11, %rs12;
	shr.u16 	%rs14, %rs13, 1;
	add.s16 	%rs15, %rs14, %rs12;
	shr.u16 	%rs16, %rs15, 5;
	mul.wide.u16 	%r31, %rs16, 3584;
	mul.lo.s16 	%rs17, %rs16, 55;
	sub.s16 	%rs18, %rs11, %rs17;
	shl.b16 	%rs19, %rs18, 6;
	cvt.u32.u16 	%r32, %rs19;
	add.s32 	%r33, %r72, %r32;
	add.s32 	%r34, %r33, %r31;
	mul.wide.u32 	%rd15, %r34, 4;
	add.s64 	%rd16, %rd1, %rd15;
	ld.global.nc.f32 	%f11, [%rd16];
	st.shared.f32 	[%r11+4], %f11;
$L__BB0_8:
	setp.gt.u32 	%p5, %r9, 3022;
	@%p5 bra 	$L__BB0_22;
	setp.gt.u32 	%p6, %r10, 432;
	@%p6 bra 	$L__BB0_11;
	cvt.u16.u32 	%rs20, %r9;
	add.s16 	%rs21, %rs20, 2;
	mul.hi.u16 	%rs22, %rs21, 10725;
	sub.s16 	%rs23, %rs21, %rs22;
	shr.u16 	%rs24, %rs23, 1;
	add.s16 	%rs25, %rs24, %rs22;
	shr.u16 	%rs26, %rs25, 5;
	mul.wide.u16 	%r35, %rs26, 3584;
	mul.lo.s16 	%rs27, %rs26, 55;
	sub.s16 	%rs28, %rs21, %rs27;
	shl.b16 	%rs29, %rs28, 6;
	cvt.u32.u16 	%r36, %rs29;
	add.s32 	%r37, %r72, %r36;
	add.s32 	%r38, %r37, %r35;
	mul.wide.u32 	%rd17, %r38, 4;
	add.s64 	%rd18, %rd1, %rd17;
	ld.global.nc.f32 	%f12, [%rd18];
	st.shared.f32 	[%r11+8], %f12;
$L__BB0_11:
	setp.eq.s32 	%p7, %r9, 3022;
	@%p7 bra 	$L__BB0_22;
	setp.gt.u32 	%p8, %r10, 432;
	@%p8 bra 	$L__BB0_14;
	cvt.u16.u32 	%rs30, %r9;
	add.s16 	%rs31, %rs30, 3;
	mul.hi.u16 	%rs32, %rs31, 10725;
	sub.s16 	%rs33, %rs31, %rs32;
	shr.u16 	%rs34, %rs33, 1;
	add.s16 	%rs35, %rs34, %rs32;
	shr.u16 	%rs36, %rs35, 5;
	mul.wide.u16 	%r39, %rs36, 3584;
	mul.lo.s16 	%rs37, %rs36, 55;
	sub.s16 	%rs38, %rs31, %rs37;
	shl.b16 	%rs39, %rs38, 6;
	cvt.u32.u16 	%r40, %rs39;
	add.s32 	%r41, %r72, %r40;
	add.s32 	%r42, %r41, %r39;
	mul.wide.u32 	%rd19, %r42, 4;
	add.s64 	%rd20, %rd1, %rd19;
	ld.global.nc.f32 	%f13, [%rd20];
	st.shared.f32 	[%r11+12], %f13;
$L__BB0_14:
	setp.gt.u32 	%p9, %r9, 3020;
	@%p9 bra 	$L__BB0_22;
	setp.gt.u32 	%p10, %r10, 432;
	@%p10 bra 	$L__BB0_17;
	cvt.u16.u32 	%rs40, %r9;
	add.s16 	%rs41, %rs40, 4;
	mul.hi.u16 	%rs42, %rs41, 10725;
	sub.s16 	%rs43, %rs41, %rs42;
	shr.u16 	%rs44, %rs43, 1;
	add.s16 	%rs45, %rs44, %rs42;
	shr.u16 	%rs46, %rs45, 5;
	mul.wide.u16 	%r43, %rs46, 3584;
	mul.lo.s16 	%rs47, %rs46, 55;
	sub.s16 	%rs48, %rs41, %rs47;
	shl.b16 	%rs49, %rs48, 6;
	cvt.u32.u16 	%r44, %rs49;
	add.s32 	%r45, %r72, %r44;
	add.s32 	%r46, %r45, %r43;
	mul.wide.u32 	%rd21, %r46, 4;
	add.s64 	%rd22, %rd1, %rd21;
	ld.global.nc.f32 	%f14, [%rd22];
	st.shared.f32 	[%r11+16], %f14;
$L__BB0_17:
	setp.eq.s32 	%p11, %r9, 3020;
	@%p11 bra 	$L__BB0_22;
	setp.gt.u32 	%p12, %r10, 432;
	@%p12 bra 	$L__BB0_20;
	cvt.u16.u32 	%rs50, %r9;
	add.s16 	%rs51, %rs50, 5;
	mul.hi.u16 	%rs52, %rs51, 10725;
	sub.s16 	%rs53, %rs51, %rs52;
	shr.u16 	%rs54, %rs53, 1;
	add.s16 	%rs55, %rs54, %rs52;
	shr.u16 	%rs56, %rs55, 5;
	mul.wide.u16 	%r47, %rs56, 3584;
	mul.lo.s16 	%rs57, %rs56, 55;
	sub.s16 	%rs58, %rs51, %rs57;
	shl.b16 	%rs59, %rs58, 6;
	cvt.u32.u16 	%r48, %rs59;
	add.s32 	%r49, %r72, %r48;
	add.s32 	%r50, %r49, %r47;
	mul.wide.u32 	%rd23, %r50, 4;
	add.s64 	%rd24, %rd1, %rd23;
	ld.global.nc.f32 	%f15, [%rd24];
	st.shared.f32 	[%r11+20], %f15;
$L__BB0_20:
	setp.gt.u32 	%p13, %r10, 432;
	setp.gt.u32 	%p14, %r9, 3018;
	or.pred  	%p15, %p14, %p13;
	@%p15 bra 	$L__BB0_22;
	cvt.u16.u32 	%rs60, %r9;
	add.s16 	%rs61, %rs60, 6;
	mul.hi.u16 	%rs62, %rs61, 10725;
	sub.s16 	%rs63, %rs61, %rs62;
	shr.u16 	%rs64, %rs63, 1;
	add.s16 	%rs65, %rs64, %rs62;
	shr.u16 	%rs66, %rs65, 5;
	mul.wide.u16 	%r51, %rs66, 3584;
	mul.lo.s16 	%rs67, %rs66, 55;
	sub.s16 	%rs68, %rs61, %rs67;
	shl.b16 	%rs69, %rs68, 6;
	cvt.u32.u16 	%r52, %rs69;
	add.s32 	%r53, %r72, %r52;
	add.s32 	%r54, %r53, %r51;
	mul.wide.u32 	%rd25, %r54, 4;
	add.s64 	%rd26, %rd1, %rd25;
	ld.global.nc.f32 	%f16, [%rd26];
	st.shared.f32 	[%r11+24], %f16;
$L__BB0_22:
	add.s32 	%r73, %r73, 1;
	setp.ne.s32 	%p16, %r73, 4;
	@%p16 bra 	$L__BB0_2;
	setp.gt.u32 	%p17, %r1, 63;
	@%p17 bra 	$L__BB0_25;
	shl.b32 	%r55, %r72, 7;
	add.s32 	%r56, %r3, %r1;
	add.s32 	%r57, %r56, %r55;
	mul.wide.u32 	%rd27, %r57, 4;
	add.s64 	%rd28, %rd2, %rd27;
	ld.global.nc.f32 	%f17, [%rd28];
	shl.b32 	%r58, %r1, 2;
	mov.u32 	%r59, _ZZ17my_kernel_kernel0E18placeholder_shared;
	add.s32 	%r60, %r59, %r58;
	st.shared.f32 	[%r60], %f17;
$L__BB0_25:
	bar.sync 	0;
	shl.b32 	%r62, %r6, 2;
	mov.u32 	%r63, _ZZ17my_kernel_kernel0E18placeholder_shared;
	add.s32 	%r64, %r63, %r62;
	ld.shared.f32 	%f1, [%r64];
	ld.shared.f32 	%f2, [%r64+4];
	ld.shared.f32 	%f3, [%r64+8];
	ld.shared.f32 	%f4, [%r64+12];
	mov.b32 	%r74, 0;
$L__BB0_26:
	mad.lo.s32 	%r65, %r74, 110, %r5;
	mul.lo.s32 	%r66, %r74, 56;
	mul.wide.u32 	%rd29, %r66, 4;
	add.s64 	%rd30, %rd3, %rd29;
	ld.local.v4.f32 	{%f18, %f19, %f20, %f21}, [%rd30];
	shl.b32 	%r67, %r65, 2;
	mov.u32 	%r68, _ZZ17my_kernel_kernel0E18PaddedInput_shared;
	add.s32 	%r69, %r68, %r67;
	ld.shared.f32 	%f22, [%r69];
	fma.rn.f32 	%f23, %f22, %f1, %f18;
	ld.local.v4.f32 	{%f24, %f25, %f26, %f27}, [%rd30+896];
	ld.shared.f32 	%f28, [%r69+112];
	fma.rn.f32 	%f29, %f28, %f1, %f24;
	fma.rn.f32 	%f30, %f22, %f2, %f19;
	fma.rn.f32 	%f31, %f28, %f2, %f25;
	fma.rn.f32 	%f32, %f22, %f3, %f20;
	fma.rn.f32 	%f33, %f28, %f3, %f26;
	fma.rn.f32 	%f34, %f22, %f4, %f21;
	st.local.v4.f32 	[%rd30], {%f23, %f30, %f32, %f34};
	fma.rn.f32 	%f35, %f28, %f4, %f27;
	st.local.v4.f32 	[%rd30+896], {%f29, %f31, %f33, %f35};
	ld.local.v4.f32 	{%f36, %f37, %f38, %f39}, [%rd30+16];
	ld.shared.f32 	%f40, [%r69+8];
	fma.rn.f32 	%f41, %f40, %f1, %f36;
	ld.local.v4.f32 	{%f42, %f43, %f44, %f45}, [%rd30+912];
	ld.shared.f32 	%f46, [%r69+120];
	fma.rn.f32 	%f47, %f46, %f1, %f42;
	fma.rn.f32 	%f48, %f40, %f2, %f37;
	fma.rn.f32 	%f49, %f46, %f2, %f43;
	fma.rn.f32 	%f50, %f40, %f3, %f38;
	fma.rn.f32 	%f51, %f46, %f3, %f44;
	fma.rn.f32 	%f52, %f40, %f4, %f39;
	st.local.v4.f32 	[%rd30+16], {%f41, %f48, %f50, %f52};
	fma.rn.f32 	%f53, %f46, %f4, %f45;
	st.local.v4.f32 	[%rd30+912], {%f47, %f49, %f51, %f53};
	ld.local.v4.f32 	{%f54, %f55, %f56, %f57}, [%rd30+32];
	ld.shared.f32 	%f58, [%r69+16];
	fma.rn.f32 	%f59, %f58, %f1, %f54;
	ld.local.v4.f32 	{%f60, %f61, %f62, %f63}, [%rd30+928];
	ld.shared.f32 	%f64, [%r69+128];
	fma.rn.f32 	%f65, %f64, %f1, %f60;
	fma.rn.f32 	%f66, %f58, %f2, %f55;
	fma.rn.f32 	%f67, %f64, %f2, %f61;
	fma.rn.f32 	%f68, %f58, %f3, %f56;
	fma.rn.f32 	%f69, %f64, %f3, %f62;
	fma.rn.f32 	%f70, %f58, %f4, %f57;
	st.local.v4.f32 	[%rd30+32], {%f59, %f66, %f68, %f70};
	fma.rn.f32 	%f71, %f64, %f4, %f63;
	st.local.v4.f32 	[%rd30+928], {%f65, %f67, %f69, %f71};
	ld.local.v4.f32 	{%f72, %f73, %f74, %f75}, [%rd30+48];
	ld.shared.f32 	%f76, [%r69+24];
	fma.rn.f32 	%f77, %f76, %f1, %f72;
	ld.local.v4.f32 	{%f78, %f79, %f80, %f81}, [%rd30+944];
	ld.shared.f32 	%f82, [%r69+136];
	fma.rn.f32 	%f83, %f82, %f1, %f78;
	fma.rn.f32 	%f84, %f76, %f2, %f73;
	fma.rn.f32 	%f85, %f82, %f2, %f79;
	fma.rn.f32 	%f86, %f76, %f3, %f74;
	fma.rn.f32 	%f87, %f82, %f3, %f80;
	fma.rn.f32 	%f88, %f76, %f4, %f75;
	st.local.v4.f32 	[%rd30+48], {%f77, %f84, %f86, %f88};
	fma.rn.f32 	%f89, %f82, %f4, %f81;
	st.local.v4.f32 	[%rd30+944], {%f83, %f85, %f87, %f89};
	ld.local.v4.f32 	{%f90, %f91, %f92, %f93}, [%rd30+64];
	ld.shared.f32 	%f94, [%r69+32];
	fma.rn.f32 	%f95, %f94, %f1, %f90;
	ld.local.v4.f32 	{%f96, %f97, %f98, %f99}, [%rd30+960];
	ld.shared.f32 	%f100, [%r69+144];
	fma.rn.f32 	%f101, %f100, %f1, %f96;
	fma.rn.f32 	%f102, %f94, %f2, %f91;
	fma.rn.f32 	%f103, %f100, %f2, %f97;
	fma.rn.f32 	%f104, %f94, %f3, %f92;
	fma.rn.f32 	%f105, %f100, %f3, %f98;
	fma.rn.f32 	%f106, %f94, %f4, %f93;
	st.local.v4.f32 	[%rd30+64], {%f95, %f102, %f104, %f106};
	fma.rn.f32 	%f107, %f100, %f4, %f99;
	st.local.v4.f32 	[%rd30+960], {%f101, %f103, %f105, %f107};
	ld.local.v4.f32 	{%f108, %f109, %f110, %f111}, [%rd30+80];
	ld.shared.f32 	%f112, [%r69+40];
	fma.rn.f32 	%f113, %f112, %f1, %f108;
	ld.local.v4.f32 	{%f114, %f115, %f116, %f117}, [%rd30+976];
	ld.shared.f32 	%f118, [%r69+152];
	fma.rn.f32 	%f119, %f118, %f1, %f114;
	fma.rn.f32 	%f120, %f112, %f2, %f109;
	fma.rn.f32 	%f121, %f118, %f2, %f115;
	fma.rn.f32 	%f122, %f112, %f3, %f110;
	fma.rn.f32 	%f123, %f118, %f3, %f116;
	fma.rn.f32 	%f124, %f112, %f4, %f111;
	st.local.v4.f32 	[%rd30+80], {%f113, %f120, %f122, %f124};
	fma.rn.f32 	%f125, %f118, %f4, %f117;
	st.local.v4.f32 	[%rd30+976], {%f119, %f121, %f123, %f125};
	ld.local.v4.f32 	{%f126, %f127, %f128, %f129}, [%rd30+96];
	ld.shared.f32 	%f130, [%r69+48];
	fma.rn.f32 	%f131, %f130, %f1, %f126;
	ld.local.v4.f32 	{%f132, %f133, %f134, %f135}, [%rd30+992];
	ld.shared.f32 	%f136, [%r69+160];
	fma.rn.f32 	%f137, %f136, %f1, %f132;
	fma.rn.f32 	%f138, %f130, %f2, %f127;
	fma.rn.f32 	%f139, %f136, %f2, %f133;
	fma.rn.f32 	%f140, %f130, %f3, %f128;
	fma.rn.f32 	%f141, %f136, %f3, %f134;
	fma.rn.f32 	%f142, %f130, %f4, %f129;
	st.local.v4.f32 	[%rd30+96], {%f131, %f138, %f140, %f142};
	fma.rn.f32 	%f143, %f136, %f4, %f135;
	st.local.v4.f32 	[%rd30+992], {%f137, %f139, %f141, %f143};
	ld.local.v4.f32 	{%f144, %f145, %f146, %f147}, [%rd30+112];
	ld.shared.f32 	%f148, [%r69+56];
	fma.rn.f32 	%f149, %f148, %f1, %f144;
	ld.local.v4.f32 	{%f150, %f151, %f152, %f153}, [%rd30+1008];
	ld.shared.f32 	%f154, [%r69+168];
	fma.rn.f32 	%f155, %f154, %f1, %f150;
	fma.rn.f32 	%f156, %f148, %f2, %f145;
	fma.rn.f32 	%f157, %f154, %f2, %f151;
	fma.rn.f32 	%f158, %f148, %f3, %f146;
	fma.rn.f32 	%f159, %f154, %f3, %f152;
	fma.rn.f32 	%f160, %f148, %f4, %f147;
	st.local.v4.f32 	[%rd30+112], {%f149, %f156, %f158, %f160};
	fma.rn.f32 	%f161, %f154, %f4, %f153;
	st.local.v4.f32 	[%rd30+1008], {%f155, %f157, %f159, %f161};
	ld.local.v4.f32 	{%f162, %f163, %f164, %f165}, [%rd30+128];
	ld.shared.f32 	%f166, [%r69+64];
	fma.rn.f32 	%f167, %f166, %f1, %f162;
	ld.local.v4.f32 	{%f168, %f169, %f170, %f171}, [%rd30+1024];
	ld.shared.f32 	%f172, [%r69+176];
	fma.rn.f32 	%f173, %f172, %f1, %f168;
	fma.rn.f32 	%f174, %f166, %f2, %f163;
	fma.rn.f32 	%f175, %f172, %f2, %f169;
	fma.rn.f32 	%f176, %f166, %f3, %f164;
	fma.rn.f32 	%f177, %f172, %f3, %f170;
	fma.rn.f32 	%f178, %f166, %f4, %f165;
	st.local.v4.f32 	[%rd30+128], {%f167, %f174, %f176, %f178};
	fma.rn.f32 	%f179, %f172, %f4, %f171;
	st.local.v4.f32 	[%rd30+1024], {%f173, %f175, %f177, %f179};
	ld.local.v4.f32 	{%f180, %f181, %f182, %f183}, [%rd30+144];
	ld.shared.f32 	%f184, [%r69+72];
	fma.rn.f32 	%f185, %f184, %f1, %f180;
	ld.local.v4.f32 	{%f186, %f187, %f188, %f189}, [%rd30+1040];
	ld.shared.f32 	%f190, [%r69+184];
	fma.rn.f32 	%f191, %f190, %f1, %f186;
	fma.rn.f32 	%f192, %f184, %f2, %f181;
	fma.rn.f32 	%f193, %f190, %f2, %f187;
	fma.rn.f32 	%f194, %f184, %f3, %f182;
	fma.rn.f32 	%f195, %f190, %f3, %f188;
	fma.rn.f32 	%f196, %f184, %f4, %f183;
	st.local.v4.f32 	[%rd30+144], {%f185, %f192, %f194, %f196};
	fma.rn.f32 	%f197, %f190, %f4, %f189;
	st.local.v4.f32 	[%rd30+1040], {%f191, %f193, %f195, %f197};
	ld.local.v4.f32 	{%f198, %f199, %f200, %f201}, [%rd30+160];
	ld.shared.f32 	%f202, [%r69+80];
	fma.rn.f32 	%f203, %f202, %f1, %f198;
	ld.local.v4.f32 	{%f204, %f205, %f206, %f207}, [%rd30+1056];
	ld.shared.f32 	%f208, [%r69+192];
	fma.rn.f32 	%f209, %f208, %f1, %f204;
	fma.rn.f32 	%f210, %f202, %f2, %f199;
	fma.rn.f32 	%f211, %f208, %f2, %f205;
	fma.rn.f32 	%f212, %f202, %f3, %f200;
	fma.rn.f32 	%f213, %f208, %f3, %f206;
	fma.rn.f32 	%f214, %f202, %f4, %f201;
	st.local.v4.f32 	[%rd30+160], {%f203, %f210, %f212, %f214};
	fma.rn.f32 	%f215, %f208, %f4, %f207;
	st.local.v4.f32 	[%rd30+1056], {%f209, %f211, %f213, %f215};
	ld.local.v4.f32 	{%f216, %f217, %f218, %f219}, [%rd30+176];
	ld.shared.f32 	%f220, [%r69+88];
	fma.rn.f32 	%f221, %f220, %f1, %f216;
	ld.local.v4.f32 	{%f222, %f223, %f224, %f225}, [%rd30+1072];
	ld.shared.f32 	%f226, [%r69+200];
	fma.rn.f32 	%f227, %f226, %f1, %f222;
	fma.rn.f32 	%f228, %f220, %f2, %f217;
	fma.rn.f32 	%f229, %f226, %f2, %f223;
	fma.rn.f32 	%f230, %f220, %f3, %f218;
	fma.rn.f32 	%f231, %f226, %f3, %f224;
	fma.rn.f32 	%f232, %f220, %f4, %f219;
	st.local.v4.f32 	[%rd30+176], {%f221, %f228, %f230, %f232};
	fma.rn.f32 	%f233, %f226, %f4, %f225;
	st.local.v4.f32 	[%rd30+1072], {%f227, %f229, %f231, %f233};
	ld.local.v4.f32 	{%f234, %f235, %f236, %f237}, [%rd30+192];
	ld.shared.f32 	%f238, [%r69+96];
	fma.rn.f32 	%f239, %f238, %f1, %f234;
	ld.local.v4.f32 	{%f240, %f241, %f242, %f243}, [%rd30+1088];
	ld.shared.f32 	%f244, [%r69+208];
	fma.rn.f32 	%f245, %f244, %f1, %f240;
	fma.rn.f32 	%f246, %f238, %f2, %f235;
	fma.rn.f32 	%f247, %f244, %f2, %f241;
	fma.rn.f32 	%f248, %f238, %f3, %f236;
	fma.rn.f32 	%f249, %f244, %f3, %f242;
	fma.rn.f32 	%f250, %f238, %f4, %f237;
	st.local.v4.f32 	[%rd30+192], {%f239, %f246, %f248, %f250};
	fma.rn.f32 	%f251, %f244, %f4, %f243;
	st.local.v4.f32 	[%rd30+1088], {%f245, %f247, %f249, %f251};
	ld.local.v4.f32 	{%f252, %f253, %f254, %f255}, [%rd30+208];
	ld.shared.f32 	%f256, [%r69+104];
	fma.rn.f32 	%f257, %f256, %f1, %f252;
	ld.local.v4.f32 	{%f258, %f259, %f260, %f261}, [%rd30+1104];
	ld.shared.f32 	%f262, [%r69+216];
	fma.rn.f32 	%f263, %f262, %f1, %f258;
	fma.rn.f32 	%f264, %f256, %f2, %f253;
	fma.rn.f32 	%f265, %f262, %f2, %f259;
	fma.rn.f32 	%f266, %f256, %f3, %f254;
	fma.rn.f32 	%f267, %f262, %f3, %f260;
	fma.rn.f32 	%f268, %f256, %f4, %f255;
	st.local.v4.f32 	[%rd30+208], {%f257, %f264, %f266, %f268};
	fma.rn.f32 	%f269, %f262, %f4, %f261;
	st.local.v4.f32 	[%rd30+1104], {%f263, %f265, %f267, %f269};
	add.s32 	%r74, %r74, 1;
	setp.ne.s32 	%p18, %r74, 4;
	@%p18 bra 	$L__BB0_26;
	add.s32 	%r72, %r72, 1;
	setp.ne.s32 	%p19, %r72, 64;
	@%p19 bra 	$L__BB0_1;
	ld.param.u64 	%rd37, [my_kernel_kernel0_param_3];
	ld.param.u64 	%rd36, [my_kernel_kernel0_param_2];
	add.s32 	%r71, %r6, %r3;
	mad.lo.s32 	%r75, %r4, 14336, %r71;
	cvta.to.global.u64 	%rd31, %rd37;
	mul.wide.u32 	%rd32, %r71, 4;
	add.s64 	%rd33, %rd31, %rd32;
	ld.global.nc.f32 	%f5, [%rd33];
	ld.global.nc.f32 	%f6, [%rd33+4];
	ld.global.nc.f32 	%f7, [%rd33+8];
	ld.global.nc.f32 	%f8, [%rd33+12];
	cvta.to.global.u64 	%rd5, %rd36;
	mov.b32 	%r76, 0;
$L__BB0_29:
	ld.local.v4.f32 	{%f270, %f271, %f272, %f273}, [%rd38+-896];
	add.f32 	%f274, %f270, %f5;
	mul.wide.u32 	%rd34, %r75, 4;
	add.s64 	%rd35, %rd5, %rd34;
	st.global.f32 	[%rd35], %f274;
	ld.local.v4.f32 	{%f275, %f276, %f277, %f278}, [%rd38];
	add.f32 	%f279, %f275, %f5;
	st.global.f32 	[%rd35+7168], %f279;
	add.f32 	%f280, %f271, %f6;
	st.global.f32 	[%rd35+4], %f280;
	add.f32 	%f281, %f276, %f6;
	st.global.f32 	[%rd35+7172], %f281;
	add.f32 	%f282, %f272, %f7;
	st.global.f32 	[%rd35+8], %f282;
	add.f32 	%f283, %f277, %f7;
	st.global.f32 	[%rd35+7176], %f283;
	add.f32 	%f284, %f273, %f8;
	st.global.f32 	[%rd35+12], %f284;
	add.f32 	%f285, %f278, %f8;
	st.global.f32 	[%rd35+7180], %f285;
	ld.local.v4.f32 	{%f286, %f287, %f288, %f289}, [%rd38+-880];
	add.f32 	%f290, %f286, %f5;
	st.global.f32 	[%rd35+512], %f290;
	ld.local.v4.f32 	{%f291, %f292, %f293, %f294}, [%rd38+16];
	add.f32 	%f295, %f291, %f5;
	st.global.f32 	[%rd35+7680], %f295;
	add.f32 	%f296, %f287, %f6;
	st.global.f32 	[%rd35+516], %f296;
	add.f32 	%f297, %f292, %f6;
	st.global.f32 	[%rd35+7684], %f297;
	add.f32 	%f298, %f288, %f7;
	st.global.f32 	[%rd35+520], %f298;
	add.f32 	%f299, %f293, %f7;
	st.global.f32 	[%rd35+7688], %f299;
	add.f32 	%f300, %f289, %f8;
	st.global.f32 	[%rd35+524], %f300;
	add.f32 	%f301, %f294, %f8;
	st.global.f32 	[%rd35+7692], %f301;
	ld.local.v4.f32 	{%f302, %f303, %f304, %f305}, [%rd38+-864];
	add.f32 	%f306, %f302, %f5;
	st.global.f32 	[%rd35+1024], %f306;
	ld.local.v4.f32 	{%f307, %f308, %f309, %f310}, [%rd38+32];
	add.f32 	%f311, %f307, %f5;
	st.global.f32 	[%rd35+8192], %f311;
	add.f32 	%f312, %f303, %f6;
	st.global.f32 	[%rd35+1028], %f312;
	add.f32 	%f313, %f308, %f6;
	st.global.f32 	[%rd35+8196], %f313;
	add.f32 	%f314, %f304, %f7;
	st.global.f32 	[%rd35+1032], %f314;
	add.f32 	%f315, %f309, %f7;
	st.global.f32 	[%rd35+8200], %f315;
	add.f32 	%f316, %f305, %f8;
	st.global.f32 	[%rd35+1036], %f316;
	add.f32 	%f317, %f310, %f8;
	st.global.f32 	[%rd35+8204], %f317;
	ld.local.v4.f32 	{%f318, %f319, %f320, %f321}, [%rd38+-848];
	add.f32 	%f322, %f318, %f5;
	st.global.f32 	[%rd35+1536], %f322;
	ld.local.v4.f32 	{%f323, %f324, %f325, %f326}, [%rd38+48];
	add.f32 	%f327, %f323, %f5;
	st.global.f32 	[%rd35+8704], %f327;
	add.f32 	%f328, %f319, %f6;
	st.global.f32 	[%rd35+1540], %f328;
	add.f32 	%f329, %f324, %f6;
	st.global.f32 	[%rd35+8708], %f329;
	add.f32 	%f330, %f320, %f7;
	st.global.f32 	[%rd35+1544], %f330;
	add.f32 	%f331, %f325, %f7;
	st.global.f32 	[%rd35+8712], %f331;
	add.f32 	%f332, %f321, %f8;
	st.global.f32 	[%rd35+1548], %f332;
	add.f32 	%f333, %f326, %f8;
	st.global.f32 	[%rd35+8716], %f333;
	ld.local.v4.f32 	{%f334, %f335, %f336, %f337}, [%rd38+-832];
	add.f32 	%f338, %f334, %f5;
	st.global.f32 	[%rd35+2048], %f338;
	ld.local.v4.f32 	{%f339, %f340, %f341, %f342}, [%rd38+64];
	add.f32 	%f343, %f339, %f5;
	st.global.f32 	[%rd35+9216], %f343;
	add.f32 	%f344, %f335, %f6;
	st.global.f32 	[%rd35+2052], %f344;
	add.f32 	%f345, %f340, %f6;
	st.global.f32 	[%rd35+9220], %f345;
	add.f32 	%f346, %f336, %f7;
	st.global.f32 	[%rd35+2056], %f346;
	add.f32 	%f347, %f341, %f7;
	st.global.f32 	[%rd35+9224], %f347;
	add.f32 	%f348, %f337, %f8;
	st.global.f32 	[%rd35+2060], %f348;
	add.f32 	%f349, %f342, %f8;
	st.global.f32 	[%rd35+9228], %f349;
	ld.local.v4.f32 	{%f350, %f351, %f352, %f353}, [%rd38+-816];
	add.f32 	%f354, %f350, %f5;
	st.global.f32 	[%rd35+2560], %f354;
	ld.local.v4.f32 	{%f355, %f356, %f357, %f358}, [%rd38+80];
	add.f32 	%f359, %f355, %f5;
	st.global.f32 	[%rd35+9728], %f359;
	add.f32 	%f360, %f351, %f6;
	st.global.f32 	[%rd35+2564], %f360;
	add.f32 	%f361, %f356, %f6;
	st.global.f32 	[%rd35+9732], %f361;
	add.f32 	%f362, %f352, %f7;
	st.global.f32 	[%rd35+2568], %f362;
	add.f32 	%f363, %f357, %f7;
	st.global.f32 	[%rd35+9736], %f363;
	add.f32 	%f364, %f353, %f8;
	st.global.f32 	[%rd35+2572], %f364;
	add.f32 	%f365, %f358, %f8;
	st.global.f32 	[%rd35+9740], %f365;
	ld.local.v4.f32 	{%f366, %f367, %f368, %f369}, [%rd38+-800];
	add.f32 	%f370, %f366, %f5;
	st.global.f32 	[%rd35+3072], %f370;
	ld.local.v4.f32 	{%f371, %f372, %f373, %f374}, [%rd38+96];
	add.f32 	%f375, %f371, %f5;
	st.global.f32 	[%rd35+10240], %f375;
	add.f32 	%f376, %f367, %f6;
	st.global.f32 	[%rd35+3076], %f376;
	add.f32 	%f377, %f372, %f6;
	st.global.f32 	[%rd35+10244], %f377;
	add.f32 	%f378, %f368, %f7;
	st.global.f32 	[%rd35+3080], %f378;
	add.f32 	%f379, %f373, %f7;
	st.global.f32 	[%rd35+10248], %f379;
	add.f32 	%f380, %f369, %f8;
	st.global.f32 	[%rd35+3084], %f380;
	add.f32 	%f381, %f374, %f8;
	st.global.f32 	[%rd35+10252], %f381;
	ld.local.v4.f32 	{%f382, %f383, %f384, %f385}, [%rd38+-784];
	add.f32 	%f386, %f382, %f5;
	st.global.f32 	[%rd35+3584], %f386;
	ld.local.v4.f32 	{%f387, %f388, %f389, %f390}, [%rd38+112];
	add.f32 	%f391, %f387, %f5;
	st.global.f32 	[%rd35+10752], %f391;
	add.f32 	%f392, %f383, %f6;
	st.global.f32 	[%rd35+3588], %f392;
	add.f32 	%f393, %f388, %f6;
	st.global.f32 	[%rd35+10756], %f393;
	add.f32 	%f394, %f384, %f7;
	st.global.f32 	[%rd35+3592], %f394;
	add.f32 	%f395, %f389, %f7;
	st.global.f32 	[%rd35+10760], %f395;
	add.f32 	%f396, %f385, %f8;
	st.global.f32 	[%rd35+3596], %f396;
	add.f32 	%f397, %f390, %f8;
	st.global.f32 	[%rd35+10764], %f397;
	ld.local.v4.f32 	{%f398, %f399, %f400, %f401}, [%rd38+-768];
	add.f32 	%f402, %f398, %f5;
	st.global.f32 	[%rd35+4096], %f402;
	ld.local.v4.f32 	{%f403, %f404, %f405, %f406}, [%rd38+128];
	add.f32 	%f407, %f403, %f5;
	st.global.f32 	[%rd35+11264], %f407;
	add.f32 	%f408, %f399, %f6;
	st.global.f32 	[%rd35+4100], %f408;
	add.f32 	%f409, %f404, %f6;
	st.global.f32 	[%rd35+11268], %f409;
	add.f32 	%f410, %f400, %f7;
	st.global.f32 	[%rd35+4104], %f410;
	add.f32 	%f411, %f405, %f7;
	st.global.f32 	[%rd35+11272], %f411;
	add.f32 	%f412, %f401, %f8;
	st.global.f32 	[%rd35+4108], %f412;
	add.f32 	%f413, %f406, %f8;
	st.global.f32 	[%rd35+11276], %f413;
	ld.local.v4.f32 	{%f414, %f415, %f416, %f417}, [%rd38+-752];
	add.f32 	%f418, %f414, %f5;
	st.global.f32 	[%rd35+4608], %f418;
	ld.local.v4.f32 	{%f419, %f420, %f421, %f422}, [%rd38+144];
	add.f32 	%f423, %f419, %f5;
	st.global.f32 	[%rd35+11776], %f423;
	add.f32 	%f424, %f415, %f6;
	st.global.f32 	[%rd35+4612], %f424;
	add.f32 	%f425, %f420, %f6;
	st.global.f32 	[%rd35+11780], %f425;
	add.f32 	%f426, %f416, %f7;
	st.global.f32 	[%rd35+4616], %f426;
	add.f32 	%f427, %f421, %f7;
	st.global.f32 	[%rd35+11784], %f427;
	add.f32 	%f428, %f417, %f8;
	st.global.f32 	[%rd35+4620], %f428;
	add.f32 	%f429, %f422, %f8;
	st.global.f32 	[%rd35+11788], %f429;
	ld.local.v4.f32 	{%f430, %f431, %f432, %f433}, [%rd38+-736];
	add.f32 	%f434, %f430, %f5;
	st.global.f32 	[%rd35+5120], %f434;
	ld.local.v4.f32 	{%f435, %f436, %f437, %f438}, [%rd38+160];
	add.f32 	%f439, %f435, %f5;
	st.global.f32 	[%rd35+12288], %f439;
	add.f32 	%f440, %f431, %f6;
	st.global.f32 	[%rd35+5124], %f440;
	add.f32 	%f441, %f436, %f6;
	st.global.f32 	[%rd35+12292], %f441;
	add.f32 	%f442, %f432, %f7;
	st.global.f32 	[%rd35+5128], %f442;
	add.f32 	%f443, %f437, %f7;
	st.global.f32 	[%rd35+12296], %f443;
	add.f32 	%f444, %f433, %f8;
	st.global.f32 	[%rd35+5132], %f444;
	add.f32 	%f445, %f438, %f8;
	st.global.f32 	[%rd35+12300], %f445;
	ld.local.v4.f32 	{%f446, %f447, %f448, %f449}, [%rd38+-720];
	add.f32 	%f450, %f446, %f5;
	st.global.f32 	[%rd35+5632], %f450;
	ld.local.v4.f32 	{%f451, %f452, %f453, %f454}, [%rd38+176];
	add.f32 	%f455, %f451, %f5;
	st.global.f32 	[%rd35+12800], %f455;
	add.f32 	%f456, %f447, %f6;
	st.global.f32 	[%rd35+5636], %f456;
	add.f32 	%f457, %f452, %f6;
	st.global.f32 	[%rd35+12804], %f457;
	add.f32 	%f458, %f448, %f7;
	st.global.f32 	[%rd35+5640], %f458;
	add.f32 	%f459, %f453, %f7;
	st.global.f32 	[%rd35+12808], %f459;
	add.f32 	%f460, %f449, %f8;
	st.global.f32 	[%rd35+5644], %f460;
	add.f32 	%f461, %f454, %f8;
	st.global.f32 	[%rd35+12812], %f461;
	ld.local.v4.f32 	{%f462, %f463, %f464, %f465}, [%rd38+-704];
	add.f32 	%f466, %f462, %f5;
	st.global.f32 	[%rd35+6144], %f466;
	ld.local.v4.f32 	{%f467, %f468, %f469, %f470}, [%rd38+192];
	add.f32 	%f471, %f467, %f5;
	st.global.f32 	[%rd35+13312], %f471;
	add.f32 	%f472, %f463, %f6;
	st.global.f32 	[%rd35+6148], %f472;
	add.f32 	%f473, %f468, %f6;
	st.global.f32 	[%rd35+13316], %f473;
	add.f32 	%f474, %f464, %f7;
	st.global.f32 	[%rd35+6152], %f474;
	add.f32 	%f475, %f469, %f7;
	st.global.f32 	[%rd35+13320], %f475;
	add.f32 	%f476, %f465, %f8;
	st.global.f32 	[%rd35+6156], %f476;
	add.f32 	%f477, %f470, %f8;
	st.global.f32 	[%rd35+13324], %f477;
	ld.local.v4.f32 	{%f478, %f479, %f480, %f481}, [%rd38+-688];
	add.f32 	%f482, %f478, %f5;
	st.global.f32 	[%rd35+6656], %f482;
	ld.local.v4.f32 	{%f483, %f484, %f485, %f486}, [%rd38+208];
	add.f32 	%f487, %f483, %f5;
	st.global.f32 	[%rd35+13824], %f487;
	add.f32 	%f488, %f479, %f6;
	st.global.f32 	[%rd35+6660], %f488;
	add.f32 	%f489, %f484, %f6;
	st.global.f32 	[%rd35+13828], %f489;
	add.f32 	%f490, %f480, %f7;
	st.global.f32 	[%rd35+6664], %f490;
	add.f32 	%f491, %f485, %f7;
	st.global.f32 	[%rd35+13832], %f491;
	add.f32 	%f492, %f481, %f8;
	st.global.f32 	[%rd35+6668], %f492;
	add.f32 	%f493, %f486, %f8;
	st.global.f32 	[%rd35+13836], %f493;
	add.s32 	%r76, %r76, 1;
	add.s32 	%r75, %r75, 3584;
	add.s64 	%rd38, %rd38, 224;
	setp.ne.s32 	%p20, %r76, 4;
	@%p20 bra 	$L__BB0_29;
	ret;

}


// ===== COMPILED SASS (sm_100) =====

	.target	sm_100

	.elftype	@"ET_EXEC"


//--------------------- .note.nv.tkinfo           --------------------------
	.section	.note.nv.tkinfo,"",@"SHT_NOTE"
	.sectionflags	@"SHF_NOTE_NV_TKINFO"
	.tkinfo
        /*0018*/ 	.word	0x00000002
        /*0030*/ 	.string	""
        /*0030*/ 	.string	"ptxas"
        /*0030*/ 	.string	"Cuda compilation tools, release 13.0, V13.0.88"
        /*0030*/ 	.string	"Build cuda_13.0.r13.0/compiler.36424714_0"
        /*0030*/ 	.string	"-arch sm_100 -m 64 "



//--------------------- .note.nv.cuinfo           --------------------------
	.section	.note.nv.cuinfo,"",@"SHT_NOTE"
	.sectionflags	@"SHF_NOTE_NV_CUINFO"
        /*0018*/ 	.short	0x0002
        /*001a*/ 	.short	0x0064
        /*001c*/ 	.short	0x0082
	.zero		2


//--------------------- .nv.info                  --------------------------
	.section	.nv.info,"",@"SHT_CUDA_INFO"
	.align	4


	//----- nvinfo : EIATTR_REGCOUNT
	.align		4
        /*0000*/ 	.byte	0x04, 0x2f
        /*0002*/ 	.short	(.L_1 - .L_0)
	.align		4
.L_0:
        /*0004*/ 	.word	index@(my_kernel_kernel0)
        /*0008*/ 	.word	0x00000020


	//----- nvinfo : EIATTR_FRAME_SIZE
	.align		4
.L_1:
        /*000c*/ 	.byte	0x04, 0x11
        /*000e*/ 	.short	(.L_3 - .L_2)
	.align		4
.L_2:
        /*0010*/ 	.word	index@(my_kernel_kernel0)
        /*0014*/ 	.word	0x00000700


	//----- nvinfo : EIATTR_MIN_STACK_SIZE
	.align		4
.L_3:
        /*0018*/ 	.byte	0x04, 0x12
        /*001a*/ 	.short	(.L_5 - .L_4)
	.align		4
.L_4:
        /*001c*/ 	.word	index@(my_kernel_kernel0)
        /*0020*/ 	.word	0x00000700
.L_5:


//--------------------- .nv.compat                --------------------------
	.section	.nv.compat,"",@"SHT_CUDA_COMPAT_INFO"
	.align	4
        /*0000*/ 	.byte	0x02, 0x09, 0x00, 0x00, 0x02, 0x02, 0x01, 0x00, 0x02, 0x05, 0x05, 0x00, 0x03, 0x07, 0x01, 0x01
        /*0010*/ 	.byte	0x02, 0x03, 0x00, 0x00, 0x02, 0x06, 0x01, 0x00, 0x04, 0x0b, 0x08, 0x00, 0x09, 0x00, 0x00, 0x00
        /*0020*/ 	.byte	0x00, 0x00, 0x00, 0x00


//--------------------- .nv.info.my_kernel_kernel0 --------------------------
	.section	.nv.info.my_kernel_kernel0,"",@"SHT_CUDA_INFO"
	.sectionflags	@""
	.align	4


	//----- nvinfo : EIATTR_CUDA_API_VERSION
	.align		4
        /*0000*/ 	.byte	0x04, 0x37
        /*0002*/ 	.short	(.L_7 - .L_6)
.L_6:
        /*0004*/ 	.word	0x00000082


	//----- nvinfo : EIATTR_KPARAM_INFO
	.align		4
.L_7:
        /*0008*/ 	.byte	0x04, 0x17
        /*000a*/ 	.short	(.L_9 - .L_8)
.L_8:
        /*000c*/ 	.word	0x00000000
        /*0010*/ 	.short	0x0003
        /*0012*/ 	.short	0x0018
        /*0014*/ 	.byte	0x00, 0xf5, 0x21, 0x00


	//----- nvinfo : EIATTR_KPARAM_INFO
	.align		4
.L_9:
        /*0018*/ 	.byte	0x04, 0x17
        /*001a*/ 	.short	(.L_11 - .L_10)
.L_10:
        /*001c*/ 	.word	0x00000000
        /*0020*/ 	.short	0x0002
        /*0022*/ 	.short	0x0010
        /*0024*/ 	.byte	0x00, 0xf5, 0x21, 0x00


	//----- nvinfo : EIATTR_KPARAM_INFO
	.align		4
.L_11:
        /*0028*/ 	.byte	0x04, 0x17
        /*002a*/ 	.short	(.L_13 - .L_12)
.L_12:
        /*002c*/ 	.word	0x00000000
        /*0030*/ 	.short	0x0001
        /*0032*/ 	.short	0x0008
        /*0034*/ 	.byte	0x00, 0xf5, 0x21, 0x00


	//----- nvinfo : EIATTR_KPARAM_INFO
	.align		4
.L_13:
        /*0038*/ 	.byte	0x04, 0x17
        /*003a*/ 	.short	(.L_15 - .L_14)
.L_14:
        /*003c*/ 	.word	0x00000000
        /*0040*/ 	.short	0x0000
        /*0042*/ 	.short	0x0000
        /*0044*/ 	.byte	0x00, 0xf5, 0x21, 0x00


	//----- nvinfo : EIATTR_SPARSE_MMA_MASK
	.align		4
.L_15:
        /*0048*/ 	.byte	0x03, 0x50
        /*004a*/ 	.short	0x0000


	//----- nvinfo : EIATTR_MAXREG_COUNT
	.align		4
        /*004c*/ 	.byte	0x03, 0x1b
        /*004e*/ 	.short	0x00ff


	//----- nvinfo : EIATTR_NUM_BARRIERS
	.align		4
        /*0050*/ 	.byte	0x02, 0x4c
        /*0052*/ 	.byte	0x01
	.zero		1


	//----- nvinfo : EIATTR_MERCURY_ISA_VERSION
	.align		4
        /*0054*/ 	.byte	0x03, 0x5f
        /*0056*/ 	.short	0x0101


	//----- nvinfo : EIATTR_VRC_CTA_INIT_COUNT
	.align		4
        /*0058*/ 	.byte	0x02, 0x4a
	.zero		1
	.zero		1


	//----- nvinfo : EIATTR_EXIT_INSTR_OFFSETS
	.align		4
        /*005c*/ 	.byte	0x04, 0x1c
        /*005e*/ 	.short	(.L_17 - .L_16)


	//   ....[0]....
.L_16:
        /*0060*/ 	.word	0x000033f0


	//----- nvinfo : EIATTR_CRS_STACK_SIZE
	.align		4
.L_17:
        /*0064*/ 	.byte	0x04, 0x1e
        /*0066*/ 	.short	(.L_19 - .L_18)
.L_18:
        /*0068*/ 	.word	0x00000000


	//----- nvinfo : EIATTR_CBANK_PARAM_SIZE
	.align		4
.L_19:
        /*006c*/ 	.byte	0x03, 0x19
        /*006e*/ 	.short	0x0020


	//----- nvinfo : EIATTR_PARAM_CBANK
	.align		4
        /*0070*/ 	.byte	0x04, 0x0a
        /*0072*/ 	.short	(.L_21 - .L_20)
	.align		4
.L_20:
        /*0074*/ 	.word	index@(.nv.constant0.my_kernel_kernel0)
        /*0078*/ 	.short	0x0380
        /*007a*/ 	.short	0x0020


	//----- nvinfo : EIATTR_SW_WAR
	.align		4
.L_21:
        /*007c*/ 	.byte	0x04, 0x36
        /*007e*/ 	.short	(.L_23 - .L_22)
.L_22:
        /*0080*/ 	.word	0x00000008
.L_23:


//--------------------- .nv.callgraph             --------------------------
	.section	.nv.callgraph,"",@"SHT_CUDA_CALLGRAPH"
	.align	4
	.sectionentsize	8
	.align		4
        /*0000*/ 	.word	0x00000000
	.align		4
        /*0004*/ 	.word	0xffffffff
	.align		4
        /*0008*/ 	.word	0x00000000
	.align		4
        /*000c*/ 	.word	0xfffffffe
	.align		4
        /*0010*/ 	.word	0x00000000
	.align		4
        /*0014*/ 	.word	0xfffffffd
	.align		4
        /*0018*/ 	.word	0x00000000
	.align		4
        /*001c*/ 	.word	0xfffffffc


//--------------------- .text.my_kernel_kernel0   --------------------------
	.section	.text.my_kernel_kernel0,"ax",@progbits
	.align	128
        .global         my_kernel_kernel0
        .type           my_kernel_kernel0,@function
        .size           my_kernel_kernel0,(.L_x_19 - my_kernel_kernel0)
        .other          my_kernel_kernel0,@"STO_CUDA_ENTRY STV_DEFAULT"
my_kernel_kernel0:
.text.my_kernel_kernel0:
[----:B------:R-:W0:Y:S01]  /*0000*/  LDC R1, c[0x0][0x37c] ;  /* 0x0000df00ff017b82 */ /* 0x000e220000000800 */
[----:B------:R-:W1:Y:S01]  /*0010*/  S2R R0, SR_TID.X ;  /* 0x0000000000007919 */ /* 0x000e620000002100 */
[----:B0-----:R-:W-:Y:S01]  /*0020*/  IADD3 R1, PT, PT, R1, -0x700, RZ ;  /* 0xfffff90001017810 */ /* 0x001fe20007ffe0ff */
[----:B------:R-:W-:Y:S01]  /*0030*/  HFMA2 R26, -RZ, RZ, 0, 0 ;  /* 0x00000000ff1a7431 */ /* 0x000fe200000001ff */
[----:B------:R-:W0:Y:S01]  /*0040*/  LDCU.64 UR8, c[0x0][0x358] ;  /* 0x00006b00ff0877ac */ /* 0x000e220008000a00 */
[----:B------:R-:W2:Y:S01]  /*0050*/  S2R R2, SR_CTAID.X ;  /* 0x0000000000027919 */ /* 0x000ea20000002500 */
[----:B------:R-:W-:Y:S01]  /*0060*/  IADD3 R3, PT, PT, R1, 0x380, RZ ;  /* 0x0000038001037810 */ /* 0x000fe20007ffe0ff */
[----:B------:R3:W-:Y:S04]  /*0070*/  STL.128 [R1], RZ ;  /* 0x000000ff01007387 */ /* 0x0007e80000100c00 */
[----:B------:R3:W-:Y:S04]  /*0080*/  STL.128 [R1+0x380], RZ ;  /* 0x000380ff01007387 */ /* 0x0007e80000100c00 */
[----:B------:R3:W-:Y:S04]  /*0090*/  STL.128 [R1+0x10], RZ ;  /* 0x000010ff01007387 */ /* 0x0007e80000100c00 */
[----:B------:R3:W-:Y:S04]  /*00a0*/  STL.128 [R1+0x390], RZ ;  /* 0x000390ff01007387 */ /* 0x0007e80000100c00 */
[----:B------:R3:W-:Y:S04]  /*00b0*/  STL.128 [R1+0x20], RZ ;  /* 0x000020ff01007387 */ /* 0x0007e80000100c00 */
[----:B------:R3:W-:Y:S04]  /*00c0*/  STL.128 [R1+0x3a0], RZ ;  /* 0x0003a0ff01007387 */ /* 0x0007e80000100c00 */
[----:B------:R3:W-:Y:S01]  /*00d0*/  STL.128 [R1+0x30], RZ ;  /* 0x000030ff01007387 */ /* 0x0007e20000100c00 */
[----:B-1----:R-:W-:-:S02]  /*00e0*/  SHF.L.U32 R27, R0, 0x2, RZ ;  /* 0x00000002001b7819 */ /* 0x002fc400000006ff */
[----:B------:R-:W-:Y:S01]  /*00f0*/  SHF.R.U32.HI R28, RZ, 0x4, R0 ;  /* 0x00000004ff1c7819 */ /* 0x000fe20000011600 */
[----:B------:R3:W-:Y:S01]  /*0100*/  STL.128 [R1+0x3b0], RZ ;  /* 0x0003b0ff01007387 */ /* 0x0007e20000100c00 */
[----:B------:R-:W-:-:S03]  /*0110*/  LOP3.LUT R27, R27, 0x3c, RZ, 0xc0, !PT ;  /* 0x0000003c1b1b7812 */ /* 0x000fc600078ec0ff */
[----:B------:R3:W-:Y:S04]  /*0120*/  STL.128 [R1+0x40], RZ ;  /* 0x000040ff01007387 */ /* 0x0007e80000100c00 */
        /* <DEDUP_REMOVED lines=102> */
[----:B0-2---:R3:W-:Y:S02]  /*0790*/  STL.128 [R1+0x6f0], RZ ;  /* 0x0006f0ff01007387 */ /* 0x0057e40000100c00 */
.L_x_16:
[----:B------:R-:W-:Y:S01]  /*07a0*/  BAR.SYNC.DEFER_BLOCKING 0x0 ;  /* 0x0000000000007b1d */ /* 0x000fe20000010000 */
[----:B------:R-:W-:-:S07]  /*07b0*/  MOV R7, RZ ;  /* 0x000000ff00077202 */ /* 0x000fce0000000f00 */
[----:B0-----:R-:W0:Y:S02]  /*07c0*/  LDC.64 R4, c[0x0][0x380] ;  /* 0x0000e000ff047b82 */ /* 0x001e240000000a00 */
.L_x_14:
[----:B012-4-:R-:W-:Y:S01]  /*07d0*/  IMAD R6, R7, 0x70, R0 ;  /* 0x0000007007067824 */ /* 0x017fe200078e0200 */
[----:B------:R-:W-:Y:S04]  /*07e0*/  BSSY.RECONVERGENT B0, `(.L_x_0) ;  /* 0x00000ce000007945 */ /* 0x000fe80003800200 */
[----:B------:R-:W-:-:S04]  /*07f0*/  LEA R8, R6, -R6, 0x3 ;  /* 0x8000000606087211 */ /* 0x000fc800078e18ff */
[----:B------:R-:W-:-:S13]  /*0800*/  ISETP.GT.U32.AND P0, PT, R8, 0xbd0, PT ;  /* 0x00000bd00800780c */ /* 0x000fda0003f04070 */
[----:B------:R-:W-:Y:S05]  /*0810*/  @P0 BRA `(.L_x_1) ;  /* 0x0000000c00280947 */ /* 0x000fea0003800000 */
[----:B------:R-:W1:Y:S01]  /*0820*/  S2UR UR5, SR_CgaCtaId ;  /* 0x00000000000579c3 */ /* 0x000e620000008800 */
[----:B------:R-:W-:Y:S01]  /*0830*/  ISETP.GT.U32.AND P0, PT, R6, 0x1b0, PT ;  /* 0x000001b00600780c */ /* 0x000fe20003f04070 */
[----:B------:R-:W-:Y:S01]  /*0840*/  UMOV UR4, 0x400 ;  /* 0x0000040000047882 */ /* 0x000fe20000000000 */
[----:B------:R-:W-:Y:S01]  /*0850*/  BSSY.RECONVERGENT B1, `(.L_x_2) ;  /* 0x000001c000017945 */ /* 0x000fe20003800200 */
[----:B------:R-:W-:Y:S01]  /*0860*/  ISETP.NE.AND P1, PT, R8, 0xbd0, PT ;  /* 0x00000bd00800780c */ /* 0x000fe20003f25270 */
[----:B-1----:R-:W-:-:S06]  /*0870*/  ULEA UR4, UR5, UR4, 0x18 ;  /* 0x0000000405047291 */ /* 0x002fcc000f8ec0ff */
[----:B------:R-:W-:-:S03]  /*0880*/  LEA R6, R8, UR4, 0x2 ;  /* 0x0000000408067c11 */ /* 0x000fc6000f8e10ff */
[----:B------:R-:W-:Y:S05]  /*0890*/  @P0 BRA `(.L_x_3) ;  /* 0x00000000005c0947 */ /* 0x000fea0003800000 */
[----:B------:R-:W-:-:S05]  /*08a0*/  LOP3.LUT R9, R8, 0xffff, RZ, 0xc0, !PT ;  /* 0x0000ffff08097812 */ /* 0x000fca00078ec0ff */
[----:B------:R-:W-:-:S05]  /*08b0*/  IMAD R9, R9, 0x29e5, RZ ;  /* 0x000029e509097824 */ /* 0x000fca00078e02ff */
[----:B------:R-:W-:-:S04]  /*08c0*/  SHF.R.U32.HI R9, RZ, 0x10, R9 ;  /* 0x00000010ff097819 */ /* 0x000fc80000011609 */
[----:B------:R-:W-:-:S04]  /*08d0*/  IADD3 R11, PT, PT, RZ, -R9, RZ ;  /* 0x80000009ff0b7210 */ /* 0x000fc80007ffe0ff */
[----:B------:R-:W-:-:S04]  /*08e0*/  PRMT R11, R11, 0x7710, RZ ;  /* 0x000077100b0b7816 */ /* 0x000fc800000000ff */
[----:B------:R-:W-:-:S04]  /*08f0*/  IADD3 R10, PT, PT, R8, R11, RZ ;  /* 0x0000000b080a7210 */ /* 0x000fc80007ffe0ff */
[----:B------:R-:W-:-:S04]  /*0900*/  LOP3.LUT R10, R10, 0xffff, RZ, 0xc0, !PT ;  /* 0x0000ffff0a0a7812 */ /* 0x000fc800078ec0ff */
[----:B------:R-:W-:-:S04]  /*0910*/  LEA.HI R9, R10, R9, RZ, 0x1f ;  /* 0x000000090a097211 */ /* 0x000fc800078ff8ff */
[----:B------:R-:W-:-:S04]  /*0920*/  LOP3.LUT R9, R9, 0xffff, RZ, 0xc0, !PT ;  /* 0x0000ffff09097812 */ /* 0x000fc800078ec0ff */
[----:B------:R-:W-:-:S04]  /*0930*/  SHF.R.U32.HI R9, RZ, 0x5, R9 ;  /* 0x00000005ff097819 */ /* 0x000fc80000011609 */
[----:B------:R-:W-:-:S05]  /*0940*/  PRMT R10, R9, 0x9910, RZ ;  /* 0x00009910090a7816 */ /* 0x000fca00000000ff */
[----:B------:R-:W-:-:S05]  /*0950*/  IMAD R10, R10, 0x37, RZ ;  /* 0x000000370a0a7824 */ /* 0x000fca00078e02ff */
[----:B------:R-:W-:-:S04]  /*0960*/  IADD3 R10, PT, PT, RZ, -R10, RZ ;  /* 0x8000000aff0a7210 */ /* 0x000fc80007ffe0ff */
[----:B------:R-:W-:-:S04]  /*0970*/  PRMT R11, R10, 0x7710, RZ ;  /* 0x000077100a0b7816 */ /* 0x000fc800000000ff */
[----:B------:R-:W-:-:S04]  /*0980*/  IADD3 R10, PT, PT, R8, R11, RZ ;  /* 0x0000000b080a7210 */ /* 0x000fc80007ffe0ff */
[----:B------:R-:W-:-:S04]  /*0990*/  SHF.L.U32 R10, R10, 0x6, RZ ;  /* 0x000000060a0a7819 */ /* 0x000fc800000006ff */
[----:B------:R-:W-:Y:S02]  /*09a0*/  LOP3.LUT R11, R10, 0xffff, RZ, 0xc0, !PT ;  /* 0x0000ffff0a0b7812 */ /* 0x000fe400078ec0ff */
[----:B------:R-:W-:Y:S02]  /*09b0*/  LOP3.LUT R10, R9, 0xffff, RZ, 0xc0, !PT ;  /* 0x0000ffff090a7812 */ /* 0x000fe400078ec0ff */
[----:B------:R-:W-:-:S05]  /*09c0*/  IADD3 R11, PT, PT, R11, R26, RZ ;  /* 0x0000001a0b0b7210 */ /* 0x000fca0007ffe0ff */
[----:B------:R-:W-:-:S04]  /*09d0*/  IMAD R11, R10, 0xe00, R11 ;  /* 0x00000e000a0b7824 */ /* 0x000fc800078e020b */
[----:B0-----:R-:W-:-:S06]  /*09e0*/  IMAD.WIDE.U32 R10, R11, 0x4, R4 ;  /* 0x000000040b0a7825 */ /* 0x001fcc00078e0004 */
[----:B------:R-:W2:Y:S04]  /*09f0*/  LDG.E.CONSTANT R11, desc[UR8][R10.64] ;  /* 0x000000080a0b7981 */ /* 0x000ea8000c1e9900 */
[----:B--2---:R1:W-:Y:S02]  /*0a00*/  STS [R6], R11 ;  /* 0x0000000b06007388 */ /* 0x0043e40000000800 */
.L_x_3:
[----:B------:R-:W-:Y:S05]  /*0a10*/  BSYNC.RECONVERGENT B1 ;  /* 0x0000000000017941 */ /* 0x000fea0003800200 */
.L_x_2:
[----:B------:R-:W-:Y:S05]  /*0a20*/  @!P1 BRA `(.L_x_1) ;  /* 0x0000000800a49947 */ /* 0x000fea0003800000 */
[----:B------:R-:W-:Y:S01]  /*0a30*/  BSSY.RECONVERGENT B1, `(.L_x_4) ;  /* 0x000001b000017945 */ /* 0x000fe20003800200 */
[----:B------:R-:W-:-:S03]  /*0a40*/  ISETP.GT.U32.AND P1, PT, R8, 0xbce, PT ;  /* 0x00000bce0800780c */ /* 0x000fc60003f24070 */
[----:B------:R-:W-:Y:S10]  /*0a50*/  @P0 BRA `(.L_x_5) ;  /* 0x0000000000600947 */ /* 0x000ff40003800000 */
[----:B------:R-:W-:-:S04]  /*0a60*/  IADD3 R9, PT, PT, R8, 0x1, RZ ;  /* 0x0000000108097810 */ /* 0x000fc80007ffe0ff */
[----:B------:R-:W-:-:S05]  /*0a70*/  LOP3.LUT R10, R9, 0xffff, RZ, 0xc0, !PT ;  /* 0x0000ffff090a7812 */ /* 0x000fca00078ec0ff */
[----:B------:R-:W-:-:S05]  /*0a80*/  IMAD R10, R10, 0x29e5, RZ ;  /* 0x000029e50a0a7824 */ /* 0x000fca00078e02ff */
[----:B------:R-:W-:-:S04]  /*0a90*/  SHF.R.U32.HI R10, RZ, 0x10, R10 ;  /* 0x00000010ff0a7819 */ /* 0x000fc8000001160a */
[----:B------:R-:W-:-:S04]  /*0aa0*/  IADD3 R12, PT, PT, RZ, -R10, RZ ;  /* 0x8000000aff0c7210 */ /* 0x000fc80007ffe0ff */
[----:B------:R-:W-:-:S04]  /*0ab0*/  PRMT R12, R12, 0x7710, RZ ;  /* 0x000077100c0c7816 */ /* 0x000fc800000000ff */
[----:B-1----:R-:W-:-:S04]  /*0ac0*/  IADD3 R11, PT, PT, R9, R12, RZ ;  /* 0x0000000c090b7210 */ /* 0x002fc80007ffe0ff */
[----:B------:R-:W-:-:S04]  /*0ad0*/  LOP3.LUT R11, R11, 0xffff, RZ, 0xc0, !PT ;  /* 0x0000ffff0b0b7812 */ /* 0x000fc800078ec0ff */
[----:B------:R-:W-:-:S04]  /*0ae0*/  LEA.HI R10, R11, R10, RZ, 0x1f ;  /* 0x0000000a0b0a7211 */ /* 0x000fc800078ff8ff */
[----:B------:R-:W-:-:S04]  /*0af0*/  LOP3.LUT R10, R10, 0xffff, RZ, 0xc0, !PT ;  /* 0x0000ffff0a0a7812 */ /* 0x000fc800078ec0ff */
[----:B------:R-:W-:-:S04]  /*0b00*/  SHF.R.U32.HI R10, RZ, 0x5, R10 ;  /* 0x00000005ff0a7819 */ /* 0x000fc8000001160a */
[C---:B------:R-:W-:Y:S02]  /*0b10*/  PRMT R11, R10.reuse, 0x9910, RZ ;  /* 0x000099100a0b7816 */ /* 0x040fe400000000ff */
[----:B------:R-:W-:-:S03]  /*0b20*/  LOP3.LUT R10, R10, 0xffff, RZ, 0xc0, !PT ;  /* 0x0000ffff0a0a7812 */ /* 0x000fc600078ec0ff */
[----:B------:R-:W-:-:S05]  /*0b30*/  IMAD R11, R11, 0x37, RZ ;  /* 0x000000370b0b7824 */ /* 0x000fca00078e02ff */
[----:B------:R-:W-:-:S04]  /*0b40*/  IADD3 R11, PT, PT, RZ, -R11, RZ ;  /* 0x8000000bff0b7210 */ /* 0x000fc80007ffe0ff */
[----:B------:R-:W-:-:S04]  /*0b50*/  PRMT R12, R11, 0x7710, RZ ;  /* 0x000077100b0c7816 */ /* 0x000fc800000000ff */
[----:B------:R-:W-:-:S04]  /*0b60*/  IADD3 R9, PT, PT, R9, R12, RZ ;  /* 0x0000000c09097210 */ /* 0x000fc80007ffe0ff */
[----:B------:R-:W-:-:S04]  /*0b70*/  SHF.L.U32 R9, R9, 0x6, RZ ;  /* 0x0000000609097819 */ /* 0x000fc800000006ff */
[----:B------:R-:W-:-:S04]  /*0b80*/  LOP3.LUT R9, R9, 0xffff, RZ, 0xc0, !PT ;  /* 0x0000ffff09097812 */ /* 0x000fc800078ec0ff */
[----:B------:R-:W-:-:S05]  /*0b90*/  IADD3 R9, PT, PT, R9, R26, RZ ;  /* 0x0000001a09097210 */ /* 0x000fca0007ffe0ff */
[----:B------:R-:W-:-:S04]  /*0ba0*/  IMAD R9, R10, 0xe00, R9 ;  /* 0x00000e000a097824 */ /* 0x000fc800078e0209 */
[----:B0-----:R-:W-:-:S06]  /*0bb0*/  IMAD.WIDE.U32 R10, R9, 0x4, R4 ;  /* 0x00000004090a7825 */ /* 0x001fcc00078e0004 */
[----:B------:R-:W2:Y:S04]  /*0bc0*/  LDG.E.CONSTANT R11, desc[UR8][R10.64] ;  /* 0x000000080a0b7981 */ /* 0x000ea8000c1e9900 */
[----:B--2---:R2:W-:Y:S02]  /*0bd0*/  STS [R6+0x4], R11 ;  /* 0x0000040b06007388 */ /* 0x0045e40000000800 */
.L_x_5:
[----:B------:R-:W-:Y:S05]  /*0be0*/  BSYNC.RECONVERGENT B1 ;  /* 0x0000000000017941 */ /* 0x000fea0003800200 */
.L_x_4:
[----:B------:R-:W-:Y:S05]  /*0bf0*/  @P1 BRA `(.L_x_1) ;  /* 0x0000000800301947 */ /* 0x000fea0003800000 */
[----:B------:R-:W-:Y:S01]  /*0c00*/  BSSY.RECONVERGENT B1, `(.L_x_6) ;  /* 0x000001b000017945 */ /* 0x000fe20003800200 */
[----:B------:R-:W-:-:S03]  /*0c10*/  ISETP.NE.AND P1, PT, R8, 0xbce, PT ;  /* 0x00000bce0800780c */ /* 0x000fc60003f25270 */
[----:B------:R-:W-:Y:S10]  /*0c20*/  @P0 BRA `(.L_x_7) ;  /* 0x0000000000600947 */ /* 0x000ff40003800000 */
[----:B------:R-:W-:-:S04]  /*0c30*/  IADD3 R9, PT, PT, R8, 0x2, RZ ;  /* 0x0000000208097810 */ /* 0x000fc80007ffe0ff */
[----:B------:R-:W-:-:S05]  /*0c40*/  LOP3.LUT R10, R9, 0xffff, RZ, 0xc0, !PT ;  /* 0x0000ffff090a7812 */ /* 0x000fca00078ec0ff */
[----:B------:R-:W-:-:S05]  /*0c50*/  IMAD R10, R10, 0x29e5, RZ ;  /* 0x000029e50a0a7824 */ /* 0x000fca00078e02ff */
[----:B------:R-:W-:-:S04]  /*0c60*/  SHF.R.U32.HI R10, RZ, 0x10, R10 ;  /* 0x00000010ff0a7819 */ /* 0x000fc8000001160a */
[----:B------:R-:W-:-:S04]  /*0c70*/  IADD3 R12, PT, PT, RZ, -R10, RZ ;  /* 0x8000000aff0c7210 */ /* 0x000fc80007ffe0ff */
[----:B------:R-:W-:-:S04]  /*0c80*/  PRMT R12, R12, 0x7710, RZ ;  /* 0x000077100c0c7816 */ /* 0x000fc800000000ff */
[----:B-12---:R-:W-:-:S04]  /*0c90*/  IADD3 R11, PT, PT, R9, R12, RZ ;  /* 0x0000000c090b7210 */ /* 0x006fc80007ffe0ff */
        /* <DEDUP_REMOVED lines=17> */
.L_x_7:
[----:B------:R-:W-:Y:S05]  /*0db0*/  BSYNC.RECONVERGENT B1 ;  /* 0x0000000000017941 */ /* 0x000fea0003800200 */
.L_x_6:
        /* <DEDUP_REMOVED lines=10> */
[----:B-12-4-:R-:W-:-:S04]  /*0e60*/  IADD3 R11, PT, PT, R9, R12, RZ ;  /* 0x0000000c090b7210 */ /* 0x016fc80007ffe0ff */
        /* <DEDUP_REMOVED lines=17> */
.L_x_9:
[----:B------:R-:W-:Y:S05]  /*0f80*/  BSYNC.RECONVERGENT B1 ;  /* 0x0000000000017941 */ /* 0x000fea0003800200 */
.L_x_8:
        /* <DEDUP_REMOVED lines=10> */
[----:B012-4-:R-:W-:-:S04]  /*1030*/  IADD3 R11, PT, PT, R9, R12, RZ ;  /* 0x0000000c090b7210 */ /* 0x017fc80007ffe0ff */
        /* <DEDUP_REMOVED lines=14> */
[----:B------:R-:W-:-:S06]  /*1120*/  IMAD.WIDE.U32 R10, R9, 0x4, R4 ;  /* 0x00000004090a7825 */ /* 0x000fcc00078e0004 */
[----:B------:R-:W2:Y:S04]  /*1130*/  LDG.E.CONSTANT R11, desc[UR8][R10.64] ;  /* 0x000000080a0b7981 */ /* 0x000ea8000c1e9900 */
[----:B--2---:R0:W-:Y:S02]  /*1140*/  STS [R6+0x10], R11 ;  /* 0x0000100b06007388 */ /* 0x0041e40000000800 */
.L_x_11:
[----:B------:R-:W-:Y:S05]  /*1150*/  BSYNC.RECONVERGENT B1 ;  /* 0x0000000000017941 */ /* 0x000fea0003800200 */
.L_x_10:
[----:B------:R-:W-:Y:S05]  /*1160*/  @!P1 BRA `(.L_x_1) ;  /* 0x0000000000d49947 */ /* 0x000fea0003800000 */
[----:B------:R-:W-:Y:S01]  /*1170*/  BSSY.RECONVERGENT B1, `(.L_x_12) ;  /* 0x000001b000017945 */ /* 0x000fe20003800200 */
[----:B------:R-:W-:-:S03]  /*1180*/  ISETP.GT.U32.OR P1, PT, R8, 0xbca, P0 ;  /* 0x00000bca0800780c */ /* 0x000fc60000724470 */
        /* <DEDUP_REMOVED lines=25> */
.L_x_13:
[----:B------:R-:W-:Y:S05]  /*1320*/  BSYNC.RECONVERGENT B1 ;  /* 0x0000000000017941 */ /* 0x000fea0003800200 */
.L_x_12:
[----:B------:R-:W-:Y:S05]  /*1330*/  @P1 BRA `(.L_x_1) ;  /* 0x0000000000601947 */ /* 0x000fea0003800000 */
[----:B------:R-:W-:-:S04]  /*1340*/  IADD3 R8, PT, PT, R8, 0x6, RZ ;  /* 0x0000000608087810 */ /* 0x000fc80007ffe0ff */
[----:B------:R-:W-:-:S05]  /*1350*/  LOP3.LUT R9, R8, 0xffff, RZ, 0xc0, !PT ;  /* 0x0000ffff08097812 */ /* 0x000fca00078ec0ff */
[----:B------:R-:W-:-:S05]  /*1360*/  IMAD R9, R9, 0x29e5, RZ ;  /* 0x000029e509097824 */ /* 0x000fca00078e02ff */
[----:B------:R-:W-:-:S04]  /*1370*/  SHF.R.U32.HI R9, RZ, 0x10, R9 ;  /* 0x00000010ff097819 */ /* 0x000fc80000011609 */
[----:B012-4-:R-:W-:-:S04]  /*1380*/  IADD3 R11, PT, PT, RZ, -R9, RZ ;  /* 0x80000009ff0b7210 */ /* 0x017fc80007ffe0ff */
        /* <DEDUP_REMOVED lines=16> */
[----:B------:R-:W-:-:S06]  /*1490*/  IMAD.WIDE.U32 R8, R9, 0x4, R4 ;  /* 0x0000000409087825 */ /* 0x000fcc00078e0004 */
[----:B------:R-:W2:Y:S04]  /*14a0*/  LDG.E.CONSTANT R9, desc[UR8][R8.64] ;  /* 0x0000000808097981 */ /* 0x000ea8000c1e9900 */
[----:B--2---:R0:W-:Y:S02]  /*14b0*/  STS [R6+0x18], R9 ;  /* 0x0000180906007388 */ /* 0x0041e40000000800 */
.L_x_1:
[----:B------:R-:W-:Y:S05]  /*14c0*/  BSYNC.RECONVERGENT B0 ;  /* 0x0000000000007941 */ /* 0x000fea0003800200 */
.L_x_0:
[----:B------:R-:W-:-:S04]  /*14d0*/  IADD3 R7, PT, PT, R7, 0x1, RZ ;  /* 0x0000000107077810 */ /* 0x000fc80007ffe0ff */
[----:B------:R-:W-:-:S13]  /*14e0*/  ISETP.NE.AND P0, PT, R7, 0x4, PT ;  /* 0x000000040700780c */ /* 0x000fda0003f05270 */
[----:B------:R-:W-:Y:S05]  /*14f0*/  @P0 BRA `(.L_x_14) ;  /* 0xfffffff000b40947 */ /* 0x000fea000383ffff */
[----:B------:R-:W-:-:S13]  /*1500*/  ISETP.GT.U32.AND P0, PT, R0, 0x3f, PT ;  /* 0x0000003f0000780c */ /* 0x000fda0003f04070 */
[----:B0-----:R-:W0:Y:S01]  /*1510*/  @!P0 LDC.64 R4, c[0x0][0x388] ;  /* 0x0000e200ff048b82 */ /* 0x001e220000000a00 */
[----:B------:R-:W-:-:S04]  /*1520*/  @!P0 LEA R7, R2, R0, 0x6 ;  /* 0x0000000002078211 */ /* 0x000fc800078e30ff */
[----:B------:R-:W-:-:S05]  /*1530*/  @!P0 LEA R7, R26, R7, 0x7 ;  /* 0x000000071a078211 */ /* 0x000fca00078e38ff */
[----:B0-----:R-:W-:-:S06]  /*1540*/  @!P0 IMAD.WIDE.U32 R4, R7, 0x4, R4 ;  /* 0x0000000407048825 */ /* 0x001fcc00078e0004 */
[----:B------:R-:W5:Y:S01]  /*1550*/  @!P0 LDG.E.CONSTANT R4, desc[UR8][R4.64] ;  /* 0x0000000804048981 */ /* 0x000f62000c1e9900 */
[----:B------:R-:W0:Y:S01]  /*1560*/  S2UR UR6, SR_CgaCtaId ;  /* 0x00000000000679c3 */ /* 0x000e220000008800 */
[----:B------:R-:W-:Y:S01]  /*1570*/  UMOV UR5, 0x400 ;  /* 0x0000040000057882 */ /* 0x000fe20000000000 */
[----:B------:R-:W-:Y:S01]  /*1580*/  MOV R21, RZ ;  /* 0x000000ff00157202 */ /* 0x000fe20000000f00 */
[----:B------:R-:W-:-:S04]  /*1590*/  UIADD3 UR4, UPT, UPT, UR5, 0x2f44, URZ ;  /* 0x00002f4405047890 */ /* 0x000fc8000fffe0ff */
[----:B0-----:R-:W-:Y:S02]  /*15a0*/  ULEA UR4, UR6, UR4, 0x18 ;  /* 0x0000000406047291 */ /* 0x001fe4000f8ec0ff */
[----:B------:R-:W-:-:S04]  /*15b0*/  ULEA UR5, UR6, UR5, 0x18 ;  /* 0x0000000506057291 */ /* 0x000fc8000f8ec0ff */
[----:B------:R-:W-:Y:S02]  /*15c0*/  @!P0 LEA R7, R0, UR4, 0x2 ;  /* 0x0000000400078c11 */ /* 0x000fe4000f8e10ff */
[----:B-12-4-:R-:W-:-:S03]  /*15d0*/  LEA R6, R27, UR4, 0x2 ;  /* 0x000000041b067c11 */ /* 0x016fc6000f8e10ff */
[----:B-----5:R0:W-:Y:S01]  /*15e0*/  @!P0 STS [R7], R4 ;  /* 0x0000000407008388 */ /* 0x0201e20000000800 */
[----:B------:R-:W-:Y:S06]  /*15f0*/  BAR.SYNC.DEFER_BLOCKING 0x0 ;  /* 0x0000000000007b1d */ /* 0x000fec0000010000 */
[----:B------:R0:W1:Y:S04]  /*1600*/  LDS R25, [R6] ;  /* 0x0000000006197984 */ /* 0x0000680000000800 */
[----:B------:R0:W2:Y:S04]  /*1610*/  LDS R24, [R6+0x4] ;  /* 0x0000040006187984 */ /* 0x0000a80000000800 */
[----:B------:R0:W4:Y:S04]  /*1620*/  LDS R23, [R6+0x8] ;  /* 0x0000080006177984 */ /* 0x0001280000000800 */
[----:B------:R0:W0:Y:S02]  /*1630*/  LDS R22, [R6+0xc] ;  /* 0x00000c0006167984 */ /* 0x0000240000000800 */
.L_x_15:
[----:B0-----:R-:W-:-:S05]  /*1640*/  IMAD R20, R21, 0x38, RZ ;  /* 0x0000003815147824 */ /* 0x001fca00078e02ff */
[----:B------:R-:W-:-:S05]  /*1650*/  LEA R20, R20, R1, 0x2 ;  /* 0x0000000114147211 */ /* 0x000fca00078e10ff */
[----:B------:R-:W1:Y:S01]  /*1660*/  LDL.128 R8, [R20] ;  /* 0x0000000014087983 */ /* 0x000e620000100c00 */
[----:B------:R-:W-:-:S03]  /*1670*/  LEA R29, R28, R21, 0x2 ;  /* 0x000000151c1d7211 */ /* 0x000fc600078e10ff */
[----:B------:R-:W5:Y:S02]  /*1680*/  LDL.128 R12, [R20+0x380] ;  /* 0x00038000140c7983 */ /* 0x000f640000100c00 */
[----:B------:R-:W-:-:S05]  /*1690*/  IMAD R29, R29, 0x6e, RZ ;  /* 0x0000006e1d1d7824 */ /* 0x000fca00078e02ff */
[----:B------:R-:W-:-:S05]  /*16a0*/  LEA R29, R29, UR5, 0x2 ;  /* 0x000000051d1d7c11 */ /* 0x000fca000f8e10ff */
[----:B0-----:R-:W1:Y:S04]  /*16b0*/  LDS R4, [R29] ;  /* 0x000000001d047984 */ /* 0x001e680000000800 */
[----:B------:R-:W5:Y:S04]  /*16c0*/  LDS R16, [R29+0x70] ;  /* 0x000070001d107984 */ /* 0x000f680000000800 */
[----:B------:R-:W-:Y:S01]  /*16d0*/  LDS R19, [R29+0x60] ;  /* 0x000060001d137984 */ /* 0x000fe20000000800 */
[-C--:B-1----:R-:W-:Y:S01]  /*16e0*/  FFMA R8, R25, R4.reuse, R8 ;  /* 0x0000000419087223 */ /* 0x082fe20000000008 */
[-C--:B--2---:R-:W-:Y:S01]  /*16f0*/  FFMA R9, R24, R4.reuse, R9 ;  /* 0x0000000418097223 */ /* 0x084fe20000000009 */
[-C--:B----4-:R-:W-:Y:S01]  /*1700*/  FFMA R10, R23, R4.reuse, R10 ;  /* 0x00000004170a7223 */ /* 0x090fe2000000000a */
[----:B------:R-:W-:-:S02]  /*1710*/  FFMA R11, R22, R4, R11 ;  /* 0x00000004160b7223 */ /* 0x000fc4000000000b */
[----:B------:R-:W2:Y:S04]  /*1720*/  LDL.128 R4, [R20+0x10] ;  /* 0x0000100014047983 */ /* 0x000ea80000100c00 */
[----:B------:R0:W-:Y:S04]  /*1730*/  STL.128 [R20], R8 ;  /* 0x0000000814007387 */ /* 0x0001e80000100c00 */
[----:B0-----:R-:W4:Y:S01]  /*1740*/  LDL.128 R8, [R20+0x390] ;  /* 0x0003900014087983 */ /* 0x001f220000100c00 */
[-C--:B-----5:R-:W-:Y:S01]  /*1750*/  FFMA R12, R25, R16.reuse, R12 ;  /* 0x00000010190c7223 */ /* 0x0a0fe2000000000c */
[-C--:B------:R-:W-:Y:S01]  /*1760*/  FFMA R13, R24, R16.reuse, R13 ;  /* 0x00000010180d7223 */ /* 0x080fe2000000000d */
[-C--:B------:R-:W-:Y:S01]  /*1770*/  FFMA R14, R23, R16.reuse, R14 ;  /* 0x00000010170e7223 */ /* 0x080fe2000000000e */
[----:B------:R-:W-:-:S02]  /*1780*/  FFMA R15, R22, R16, R15 ;  /* 0x00000010160f7223 */ /* 0x000fc4000000000f */
[----:B------:R-:W2:Y:S04]  /*1790*/  LDS R16, [R29+0x8] ;  /* 0x000008001d107984 */ /* 0x000ea80000000800 */
[----:B------:R0:W-:Y:S04]  /*17a0*/  STL.128 [R20+0x380], R12 ;  /* 0x0003800c14007387 */ /* 0x0001e80000100c00 */
[----:B0-----:R-:W5:Y:S01]  /*17b0*/  LDL.128 R12, [R20+0x3a0] ;  /* 0x0003a000140c7983 */ /* 0x001f620000100c00 */
[-C--:B--2---:R-:W-:Y:S01]  /*17c0*/  FFMA R4, R25, R16.reuse, R4 ;  /* 0x0000001019047223 */ /* 0x084fe20000000004 */
[-C--:B------:R-:W-:Y:S01]  /*17d0*/  FFMA R5, R24, R16.reuse, R5 ;  /* 0x0000001018057223 */ /* 0x080fe20000000005 */
[-C--:B------:R-:W-:Y:S01]  /*17e0*/  FFMA R6, R23, R16.reuse, R6 ;  /* 0x0000001017067223 */ /* 0x080fe20000000006 */
[----:B------:R-:W-:-:S02]  /*17f0*/  FFMA R7, R22, R16, R7 ;  /* 0x0000001016077223 */ /* 0x000fc40000000007 */
[----:B------:R-:W4:Y:S04]  /*1800*/  LDS R16, [R29+0x78] ;  /* 0x000078001d107984 */ /* 0x000f280000000800 */
[----:B------:R0:W-:Y:S04]  /*1810*/  STL.128 [R20+0x10], R4 ;  /* 0x0000100414007387 */ /* 0x0001e80000100c00 */
[----:B0-----:R-:W2:Y:S01]  /*1820*/  LDL.128 R4, [R20+0x20] ;  /* 0x0000200014047983 */ /* 0x001ea20000100c00 */
[-C--:B----4-:R-:W-:Y:S01]  /*1830*/  FFMA R8, R25, R16.reuse, R8 ;  /* 0x0000001019087223 */ /* 0x090fe20000000008 */
[-C--:B------:R-:W-:Y:S01]  /*1840*/  FFMA R9, R24, R16.reuse, R9 ;  /* 0x0000001018097223 */ /* 0x080fe20000000009 */
[-C--:B------:R-:W-:Y:S01]  /*1850*/  FFMA R10, R23, R16.reuse, R10 ;  /* 0x00000010170a7223 */ /* 0x080fe2000000000a */
[----:B------:R-:W-:-:S02]  /*1860*/  FFMA R11, R22, R16, R11 ;  /* 0x00000010160b7223 */ /* 0x000fc4000000000b */
[----:B------:R-:W2:Y:S04]  /*1870*/  LDS R16, [R29+0x10] ;  /* 0x000010001d107984 */ /* 0x000ea80000000800 */
[----:B------:R0:W-:Y:S04]  /*1880*/  STL.128 [R20+0x390], R8 ;  /* 0x0003900814007387 */ /* 0x0001e80000100c00 */
[----:B0-----:R-:W4:Y:S01]  /*1890*/  LDL.128 R8, [R20+0x30] ;  /* 0x0000300014087983 */ /* 0x001f220000100c00 */
[-C--:B--2---:R-:W-:Y:S01]  /*18a0*/  FFMA R4, R25, R16.reuse, R4 ;  /* 0x0000001019047223 */ /* 0x084fe20000000004 */
[-C--:B------:R-:W-:Y:S01]  /*18b0*/  FFMA R5, R24, R16.reuse, R5 ;  /* 0x0000001018057223 */ /* 0x080fe20000000005 */
[-C--:B------:R-:W-:Y:S01]  /*18c0*/  FFMA R6, R23, R16.reuse, R6 ;  /* 0x0000001017067223 */ /* 0x080fe20000000006 */
[----:B------:R-:W-:-:S02]  /*18d0*/  FFMA R7, R22, R16, R7 ;  /* 0x0000001016077223 */ /* 0x000fc40000000007 */
[----:B------:R-:W5:Y:S04]  /*18e0*/  LDS R16, [R29+0x80] ;  /* 0x000080001d107984 */ /* 0x000f680000000800 */
[----:B------:R0:W-:Y:S04]  /*18f0*/  STL.128 [R20+0x20], R4 ;  /* 0x0000200414007387 */ /* 0x0001e80000100c00 */
[----:B0-----:R-:W2:Y:S01]  /*1900*/  LDL.128 R4, [R20+0x3b0] ;  /* 0x0003b00014047983 */ /* 0x001ea20000100c00 */
[-C--:B-----5:R-:W-:Y:S01]  /*1910*/  FFMA R12, R25, R16.reuse, R12 ;  /* 0x00000010190c7223 */ /* 0x0a0fe2000000000c */
[-C--:B------:R-:W-:Y:S01]  /*1920*/  FFMA R13, R24, R16.reuse, R13 ;  /* 0x00000010180d7223 */ /* 0x080fe2000000000d */
[-C--:B------:R-:W-:Y:S01]  /*1930*/  FFMA R14, R23, R16.reuse, R14 ;  /* 0x00000010170e7223 */ /* 0x080fe2000000000e */
[----:B------:R-:W-:-:S02]  /*1940*/  FFMA R15, R22, R16, R15 ;  /* 0x00000010160f7223 */ /* 0x000fc4000000000f */
[----:B------:R-:W4:Y:S04]  /*1950*/  LDS R16, [R29+0x18] ;  /* 0x000018001d107984 */ /* 0x000f280000000800 */
[----:B------:R0:W-:Y:S04]  /*1960*/  STL.128 [R20+0x3a0], R12 ;  /* 0x0003a00c14007387 */ /* 0x0001e80000100c00 */
[----:B0-----:R-:W5:Y:S01]  /*1970*/  LDL.128 R12, [R20+0x40] ;  /* 0x00004000140c7983 */ /* 0x001f620000100c00 */
        /* <DEDUP_REMOVED lines=122> */
[----:B------:R-:W-:Y:S01]  /*2120*/  FFMA R15, R22, R16, R15 ;  /* 0x00000010160f7223 */ /* 0x000fe2000000000f */
[-C--:B----4-:R-:W-:Y:S01]  /*2130*/  FFMA R16, R25, R19.reuse, R8 ;  /* 0x0000001319107223 */ /* 0x090fe20000000008 */
[-C--:B------:R-:W-:Y:S01]  /*2140*/  FFMA R17, R24, R19.reuse, R9 ;  /* 0x0000001318117223 */ /* 0x080fe20000000009 */
[-C--:B------:R-:W-:Y:S01]  /*2150*/  FFMA R18, R23, R19.reuse, R10 ;  /* 0x0000001317127223 */ /* 0x080fe2000000000a */
[----:B------:R-:W-:-:S02]  /*2160*/  FFMA R19, R22, R19, R11 ;  /* 0x0000001316137223 */ /* 0x000fc4000000000b */
[----:B------:R-:W4:Y:S04]  /*2170*/  LDL.128 R8, [R20+0xd0] ;  /* 0x0000d00014087983 */ /* 0x000f280000100c00 */
[----:B------:R0:W-:Y:S04]  /*2180*/  STL.128 [R20+0x430], R12 ;  /* 0x0004300c14007387 */ /* 0x0001e80000100c00 */
[----:B0-----:R-:W5:Y:S04]  /*2190*/  LDL.128 R12, [R20+0x450] ;  /* 0x00045000140c7983 */ /* 0x001f680000100c00 */
[----:B------:R-:W-:Y:S04]  /*21a0*/  STL.128 [R20+0xc0], R16 ;  /* 0x0000c01014007387 */ /* 0x000fe80000100c00 */
[----:B------:R-:W2:Y:S01]  /*21b0*/  LDS R16, [R29+0xd0] ;  /* 0x0000d0001d107984 */ /* 0x000ea20000000800 */
[----:B------:R-:W-:-:S04]  /*21c0*/  IADD3 R21, PT, PT, R21, 0x1, RZ ;  /* 0x0000000115157810 */ /* 0x000fc80007ffe0ff */
[----:B------:R-:W-:Y:S01]  /*21d0*/  ISETP.NE.AND P0, PT, R21, 0x4, PT ;  /* 0x000000041500780c */ /* 0x000fe20003f05270 */
[-C--:B--2---:R-:W-:Y:S01]  /*21e0*/  FFMA R4, R25, R16.reuse, R4 ;  /* 0x0000001019047223 */ /* 0x084fe20000000004 */
[-C--:B------:R-:W-:Y:S01]  /*21f0*/  FFMA R5, R24, R16.reuse, R5 ;  /* 0x0000001018057223 */ /* 0x080fe20000000005 */
[-C--:B------:R-:W-:Y:S01]  /*2200*/  FFMA R6, R23, R16.reuse, R6 ;  /* 0x0000001017067223 */ /* 0x080fe20000000006 */
[----:B------:R-:W-:Y:S02]  /*2210*/  FFMA R7, R22, R16, R7 ;  /* 0x0000001016077223 */ /* 0x000fe40000000007 */
[----:B------:R-:W4:Y:S04]  /*2220*/  LDS R16, [R29+0x68] ;  /* 0x000068001d107984 */ /* 0x000f280000000800 */
[----:B------:R-:W-:Y:S01]  /*2230*/  STL.128 [R20+0x440], R4 ;  /* 0x0004400414007387 */ /* 0x000fe20000100c00 */
[-C--:B----4-:R-:W-:Y:S01]  /*2240*/  FFMA R8, R25, R16.reuse, R8 ;  /* 0x0000001019087223 */ /* 0x090fe20000000008 */
[-C--:B------:R-:W-:Y:S01]  /*2250*/  FFMA R9, R24, R16.reuse, R9 ;  /* 0x0000001018097223 */ /* 0x080fe20000000009 */
[-C--:B------:R-:W-:Y:S01]  /*2260*/  FFMA R10, R23, R16.reuse, R10 ;  /* 0x00000010170a7223 */ /* 0x080fe2000000000a */
[----:B------:R-:W-:-:S02]  /*2270*/  FFMA R11, R22, R16, R11 ;  /* 0x00000010160b7223 */ /* 0x000fc4000000000b */
[----:B------:R-:W5:Y:S04]  /*2280*/  LDS R16, [R29+0xd8] ;  /* 0x0000d8001d107984 */ /* 0x000f680000000800 */
[----:B------:R0:W-:Y:S01]  /*2290*/  STL.128 [R20+0xd0], R8 ;  /* 0x0000d00814007387 */ /* 0x0001e20000100c00 */
[-C--:B-----5:R-:W-:Y:S01]  /*22a0*/  FFMA R12, R25, R16.reuse, R12 ;  /* 0x00000010190c7223 */ /* 0x0a0fe2000000000c */
[-C--:B------:R-:W-:Y:S01]  /*22b0*/  FFMA R13, R24, R16.reuse, R13 ;  /* 0x00000010180d7223 */ /* 0x080fe2000000000d */
[-C--:B------:R-:W-:Y:S01]  /*22c0*/  FFMA R14, R23, R16.reuse, R14 ;  /* 0x00000010170e7223 */ /* 0x080fe2000000000e */
[----:B------:R-:W-:-:S05]  /*22d0*/  FFMA R15, R22, R16, R15 ;  /* 0x00000010160f7223 */ /* 0x000fca000000000f */
[----:B------:R0:W-:Y:S01]  /*22e0*/  STL.128 [R20+0x450], R12 ;  /* 0x0004500c14007387 */ /* 0x0001e20000100c00 */
[----:B------:R-:W-:Y:S05]  /*22f0*/  @P0 BRA `(.L_x_15) ;  /* 0xfffffff000d00947 */ /* 0x000fea000383ffff */
[----:B------:R-:W-:-:S04]  /*2300*/  IADD3 R26, PT, PT, R26, 0x1, RZ ;  /* 0x000000011a1a7810 */ /* 0x000fc80007ffe0ff */
[----:B------:R-:W-:-:S13]  /*2310*/  ISETP.NE.AND P0, PT, R26, 0x40, PT ;  /* 0x000000401a00780c */ /* 0x000fda0003f05270 */
[----:B------:R-:W-:Y:S05]  /*2320*/  @P0 BRA `(.L_x_16) ;  /* 0xffffffe4001c0947 */ /* 0x000fea000383ffff */
[----:B------:R-:W1:Y:S01]  /*2330*/  LDC.64 R4, c[0x0][0x398] ;  /* 0x0000e600ff047b82 */ /* 0x000e620000000a00 */
[----:B------:R-:W-:-:S07]  /*2340*/  LEA R27, R2, R27, 0x6 ;  /* 0x0000001b021b7211 */ /* 0x000fce00078e30ff */
[----:B------:R-:W2:Y:S01]  /*2350*/  LDC.64 R22, c[0x0][0x390] ;  /* 0x0000e400ff167b82 */ /* 0x000ea20000000a00 */
[----:B-1----:R-:W-:-:S05]  /*2360*/  IMAD.WIDE.U32 R4, R27, 0x4, R4 ;  /* 0x000000041b047825 */ /* 0x002fca00078e0004 */
[----:B------:R1:W5:Y:S04]  /*2370*/  LDG.E.CONSTANT R21, desc[UR8][R4.64] ;  /* 0x0000000804157981 */ /* 0x000368000c1e9900 */
[----:B0-----:R1:W5:Y:S04]  /*2380*/  LDG.E.CONSTANT R20, desc[UR8][R4.64+0x4] ;  /* 0x0000040804147981 */ /* 0x001368000c1e9900 */
[----:B------:R1:W5:Y:S04]  /*2390*/  LDG.E.CONSTANT R2, desc[UR8][R4.64+0x8] ;  /* 0x0000080804027981 */ /* 0x000368000c1e9900 */
[----:B------:R1:W5:Y:S01]  /*23a0*/  LDG.E.CONSTANT R0, desc[UR8][R4.64+0xc] ;  /* 0x00000c0804007981 */ /* 0x000362000c1e9900 */
[----:B------:R-:W-:Y:S01]  /*23b0*/  IMAD R28, R28, 0x3800, R27 ;  /* 0x000038001c1c7824 */ /* 0x000fe200078e021b */
[----:B--2---:R-:W-:-:S06]  /*23c0*/  UMOV UR4, URZ ;  /* 0x000000ff00047c82 */ /* 0x004fcc0008000000 */
.L_x_17:
[----:B--2---:R-:W2:Y:S04]  /*23d0*/  LDL.128 R12, [R3+0xd0] ;  /* 0x0000d000030c7983 */ /* 0x004ea80000100c00 */
[----:B------:R-:W4:Y:S04]  /*23e0*/  LDL.128 R8, [R3+-0x380] ;  /* 0xfffc800003087983 */ /* 0x000f280000100c00 */
[----:B-1----:R-:W3:Y:S04]  /*23f0*/  LDL.128 R4, [R3] ;  /* 0x0000000003047983 */ /* 0x002ee80000100c00 */
[----:B------:R-:W3:Y:S01]  /*2400*/  LDL.128 R16, [R3+-0x370] ;  /* 0xfffc900003107983 */ /* 0x000ee20000100c00 */
[----:B------:R-:W-:-:S04]  /*2410*/  IMAD.WIDE.U32 R24, R28, 0x4, R22 ;  /* 0x000000041c187825 */ /* 0x000fc800078e0016 */
[----:B--2--5:R-:W-:Y:S01]  /*2420*/  FADD R13, R20, R13 ;  /* 0x0000000d140d7221 */ /* 0x024fe20000000000 */
[----:B------:R-:W-:Y:S01]  /*2430*/  FADD R14, R2, R14 ;  /* 0x0000000e020e7221 */ /* 0x000fe20000000000 */
[----:B------:R-:W-:Y:S01]  /*2440*/  FADD R15, R0, R15 ;  /* 0x0000000f000f7221 */ /* 0x000fe20000000000 */
[C---:B------:R-:W-:Y:S01]  /*2450*/  FADD R29, R21.reuse, R12 ;  /* 0x0000000c151d7221 */ /* 0x040fe20000000000 */
[----:B----4-:R-:W-:Y:S01]  /*2460*/  FADD R27, R21, R8 ;  /* 0x00000008151b7221 */ /* 0x010fe20000000000 */
[----:B------:R-:W-:Y:S01]  /*2470*/  STG.E desc[UR8][R24.64+0x3604], R13 ;  /* 0x0036040d18007986 */ /* 0x000fe2000c101908 */
[----:B------:R-:W-:Y:S01]  /*2480*/  FADD R26, R20, R9 ;  /* 0x00000009141a7221 */ /* 0x000fe20000000000 */
[----:B------:R-:W-:Y:S01]  /*2490*/  FADD R9, R2, R10 ;  /* 0x0000000a02097221 */ /* 0x000fe20000000000 */
[C---:B------:R-:W-:Y:S01]  /*24a0*/  FADD R11, R0.reuse, R11 ;  /* 0x0000000b000b7221 */ /* 0x040fe20000000000 */
[----:B------:R-:W-:Y:S04]  /*24b0*/  STG.E desc[UR8][R24.64+0x3608], R14 ;  /* 0x0036080e18007986 */ /* 0x000fe8000c101908 */
[----:B------:R0:W-:Y:S01]  /*24c0*/  STG.E desc[UR8][R24.64+0x360c], R15 ;  /* 0x00360c0f18007986 */ /* 0x0001e2000c101908 */
[----:B---3--:R-:W-:-:S03]  /*24d0*/  FADD R7, R0, R7 ;  /* 0x0000000700077221 */ /* 0x008fc60000000000 */
[----:B------:R1:W-:Y:S01]  /*24e0*/  STG.E desc[UR8][R24.64], R27 ;  /* 0x0000001b18007986 */ /* 0x0003e2000c101908 */
[----:B------:R-:W-:-:S03]  /*24f0*/  FADD R19, R0, R19 ;  /* 0x0000001300137221 */ /* 0x000fc60000000000 */
[----:B------:R2:W-:Y:S04]  /*2500*/  STG.E desc[UR8][R24.64+0x3600], R29 ;  /* 0x0036001d18007986 */ /* 0x0005e8000c101908 */
[----:B0-----:R-:W3:Y:S04]  /*2510*/  LDL.128 R12, [R3+0x10] ;  /* 0x00001000030c7983 */ /* 0x001ee80000100c00 */
[----:B------:R-:W-:Y:S01]  /*2520*/  STG.E desc[UR8][R24.64+0x8], R9 ;  /* 0x0000080918007986 */ /* 0x000fe2000c101908 */
[----:B-1----:R-:W-:Y:S01]  /*2530*/  FADD R27, R20, R5 ;  /* 0x00000005141b7221 */ /* 0x002fe20000000000 */
[----:B------:R-:W-:-:S02]  /*2540*/  FADD R5, R2, R6 ;  /* 0x0000000602057221 */ /* 0x000fc40000000000 */
[----:B------:R0:W-:Y:S01]  /*2550*/  STG.E desc[UR8][R24.64+0xc], R11 ;  /* 0x00000c0b18007986 */ /* 0x0001e2000c101908 */
[----:B--2---:R-:W-:-:S03]  /*2560*/  FADD R29, R21, R4 ;  /* 0x00000004151d7221 */ /* 0x004fc60000000000 */
[----:B------:R1:W-:Y:S04]  /*2570*/  STG.E desc[UR8][R24.64+0x4], R26 ;  /* 0x0000041a18007986 */ /* 0x0003e8000c101908 */
[----:B------:R-:W-:Y:S04]  /*2580*/  STG.E desc[UR8][R24.64+0x1c08], R5 ;  /* 0x001c080518007986 */ /* 0x000fe8000c101908 */
[----:B0-----:R-:W2:Y:S04]  /*2590*/  LDL.128 R8, [R3+-0x360] ;  /* 0xfffca00003087983 */ /* 0x001ea80000100c00 */
[----:B------:R0:W-:Y:S01]  /*25a0*/  STG.E desc[UR8][R24.64+0x1c0c], R7 ;  /* 0x001c0c0718007986 */ /* 0x0001e2000c101908 */
[----:B-1----:R-:W-:Y:S01]  /*25b0*/  FADD R26, R20, R17 ;  /* 0x00000011141a7221 */ /* 0x002fe20000000000 */
[----:B------:R-:W-:-:S02]  /*25c0*/  FADD R17, R2, R18 ;  /* 0x0000001202117221 */ /* 0x000fc40000000000 */
[----:B------:R1:W-:Y:S04]  /*25d0*/  STG.E desc[UR8][R24.64+0x1c00], R29 ;  /* 0x001c001d18007986 */ /* 0x0003e8000c101908 */
[----:B0-----:R-:W4:Y:S01]  /*25e0*/  LDL.128 R4, [R3+0x20] ;  /* 0x0000200003047983 */ /* 0x001f220000100c00 */
[----:B-1----:R-:W-:-:S03]  /*25f0*/  FADD R29, R21, R16 ;  /* 0x00000010151d7221 */ /* 0x002fc60000000000 */
[----:B------:R-:W-:Y:S04]  /*2600*/  STG.E desc[UR8][R24.64+0x208], R17 ;  /* 0x0002081118007986 */ /* 0x000fe8000c101908 */
[----:B------:R0:W-:Y:S04]  /*2610*/  STG.E desc[UR8][R24.64+0x20c], R19 ;  /* 0x00020c1318007986 */ /* 0x0001e8000c101908 */
[----:B0-----:R-:W4:Y:S04]  /*2620*/  LDL.128 R16, [R3+-0x350] ;  /* 0xfffcb00003107983 */ /* 0x001f280000100c00 */
[----:B------:R3:W-:Y:S04]  /*2630*/  STG.E desc[UR8][R24.64+0x1c04], R27 ;  /* 0x001c041b18007986 */ /* 0x0007e8000c101908 */
[----:B------:R0:W-:Y:S04]  /*2640*/  STG.E desc[UR8][R24.64+0x200], R29 ;  /* 0x0002001d18007986 */ /* 0x0001e8000c101908 */
[----:B------:R-:W-:Y:S01]  /*2650*/  STG.E desc[UR8][R24.64+0x204], R26 ;  /* 0x0002041a18007986 */ /* 0x000fe2000c101908 */
[----:B---3--:R-:W-:Y:S01]  /*2660*/  FADD R27, R21, R12 ;  /* 0x0000000c151b7221 */ /* 0x008fe20000000000 */
[----:B0-----:R-:W-:Y:S01]  /*2670*/  FADD R29, R20, R13 ;  /* 0x0000000d141d7221 */ /* 0x001fe20000000000 */
[----:B------:R-:W-:Y:S01]  /*2680*/  FADD R13, R2, R14 ;  /* 0x0000000e020d7221 */ /* 0x000fe20000000000 */
[----:B------:R-:W-:-:S02]  /*2690*/  FADD R15, R0, R15 ;  /* 0x0000000f000f7221 */ /* 0x000fc40000000000 */
[----:B------:R2:W-:Y:S04]  /*26a0*/  STG.E desc[UR8][R24.64+0x1e00], R27 ;  /* 0x001e001b18007986 */ /* 0x0005e8000c101908 */
[----:B------:R-:W-:Y:S04]  /*26b0*/  STG.E desc[UR8][R24.64+0x1e08], R13 ;  /* 0x001e080d18007986 */ /* 0x000fe8000c101908 */
[----:B------:R0:W-:Y:S01]  /*26c0*/  STG.E desc[UR8][R24.64+0x1e0c], R15 ;  /* 0x001e0c0f18007986 */ /* 0x0001e2000c101908 */
[C---:B--2---:R-:W-:Y:S01]  /*26d0*/  FADD R27, R21.reuse, R8 ;  /* 0x00000008151b7221 */ /* 0x044fe20000000000 */
[----:B------:R-:W-:Y:S01]  /*26e0*/  FADD R9, R20, R9 ;  /* 0x0000000914097221 */ /* 0x000fe20000000000 */
[----:B------:R-:W-:Y:S01]  /*26f0*/  FADD R11, R0, R11 ;  /* 0x0000000b000b7221 */ /* 0x000fe20000000000 */
[----:B0-----:R-:W2:Y:S04]  /*2700*/  LDL.128 R12, [R3+0x30] ;  /* 0x00003000030c7983 */ /* 0x001ea80000100c00 */
[----:B------:R0:W-:Y:S04]  /*2710*/  STG.E desc[UR8][R24.64+0x1e04], R29 ;  /* 0x001e041d18007986 */ /* 0x0001e8000c101908 */
[----:B------:R1:W-:Y:S01]  /*2720*/  STG.E desc[UR8][R24.64+0x400], R27 ;  /* 0x0004001b18007986 */ /* 0x0003e2000c101908 */
[----:B----4-:R-:W-:-:S03]  /*2730*/  FADD R26, R21, R4 ;  /* 0x00000004151a7221 */ /* 0x010fc60000000000 */
[----:B------:R-:W-:Y:S01]  /*2740*/  STG.E desc[UR8][R24.64+0x404], R9 ;  /* 0x0004040918007986 */ /* 0x000fe2000c101908 */
[----:B------:R-:W-:Y:S01]  /*2750*/  FADD R7, R0, R7 ;  /* 0x0000000700077221 */ /* 0x000fe20000000000 */
[----:B0-----:R-:W-:Y:S02]  /*2760*/  FADD R29, R2, R10 ;  /* 0x0000000a021d7221 */ /* 0x001fe40000000000 */
[----:B------:R0:W-:Y:S01]  /*2770*/  STG.E desc[UR8][R24.64+0x40c], R11 ;  /* 0x00040c0b18007986 */ /* 0x0001e2000c101908 */
[----:B-1----:R-:W-:Y:S01]  /*2780*/  FADD R27, R20, R5 ;  /* 0x00000005141b7221 */ /* 0x002fe20000000000 */
[----:B------:R-:W-:Y:S02]  /*2790*/  FADD R5, R2, R6 ;  /* 0x0000000602057221 */ /* 0x000fe40000000000 */
[----:B------:R1:W-:Y:S04]  /*27a0*/  STG.E desc[UR8][R24.64+0x2000], R26 ;  /* 0x0020001a18007986 */ /* 0x0003e8000c101908 */
[----:B0-----:R-:W3:Y:S01]  /*27b0*/  LDL.128 R8, [R3+-0x340] ;  /* 0xfffcc00003087983 */ /* 0x001ee20000100c00 */
[----:B------:R-:W-:-:S03]  /*27c0*/  FADD R19, R0, R19 ;  /* 0x0000001300137221 */ /* 0x000fc60000000000 */
[----:B------:R-:W-:Y:S01]  /*27d0*/  STG.E desc[UR8][R24.64+0x2008], R5 ;  /* 0x0020080518007986 */ /* 0x000fe2000c101908 */
[----:B-1----:R-:W-:Y:S01]  /*27e0*/  FADD R26, R20, R17 ;  /* 0x00000011141a7221 */ /* 0x002fe20000000000 */
[----:B------:R-:W-:Y:S02]  /*27f0*/  FADD R17, R2, R18 ;  /* 0x0000001202117221 */ /* 0x000fe40000000000 */
[----:B------:R0:W-:Y:S04]  /*2800*/  STG.E desc[UR8][R24.64+0x200c], R7 ;  /* 0x00200c0718007986 */ /* 0x0001e8000c101908 */
        /* <DEDUP_REMOVED lines=9> */
[----:B--2---:R-:W-:Y:S01]  /*28a0*/  FADD R27, R21, R12 ;  /* 0x0000000c151b7221 */ /* 0x004fe20000000000 */
[----:B0-----:R-:W-:Y:S01]  /*28b0*/  FADD R29, R20, R13 ;  /* 0x0000000d141d7221 */ /* 0x001fe20000000000 */
[----:B------:R-:W-:Y:S01]  /*28c0*/  FADD R13, R2, R14 ;  /* 0x0000000e020d7221 */ /* 0x000fe20000000000 */
[----:B------:R-:W-:-:S02]  /*28d0*/  FADD R15, R0, R15 ;  /* 0x0000000f000f7221 */ /* 0x000fc40000000000 */
[----:B------:R-:W-:Y:S04]  /*28e0*/  STG.E desc[UR8][R24.64+0x2200], R27 ;  /* 0x0022001b18007986 */ /* 0x000fe8000c101908 */
[----:B------:R-:W-:Y:S04]  /*28f0*/  STG.E desc[UR8][R24.64+0x2208], R13 ;  /* 0x0022080d18007986 */ /* 0x000fe8000c101908 */
[----:B------:R0:W-:Y:S04]  /*2900*/  STG.E desc[UR8][R24.64+0x220c], R15 ;  /* 0x00220c0f18007986 */ /* 0x0001e8000c101908 */
[----:B------:R1:W-:Y:S04]  /*2910*/  STG.E desc[UR8][R24.64+0x2204], R29 ;  /* 0x0022041d18007986 */ /* 0x0003e8000c101908 */
[----:B0-----:R-:W2:Y:S01]  /*2920*/  LDL.128 R12, [R3+0x50] ;  /* 0x00005000030c7983 */ /* 0x001ea20000100c00 */
[----:B---3--:R-:W-:Y:S01]  /*2930*/  FADD R27, R21, R8 ;  /* 0x00000008151b7221 */ /* 0x008fe20000000000 */
[----:B------:R-:W-:Y:S01]  /*2940*/  FADD R9, R20, R9 ;  /* 0x0000000914097221 */ /* 0x000fe20000000000 */
[----:B------:R-:W-:-:S03]  /*2950*/  FADD R11, R0, R11 ;  /* 0x0000000b000b7221 */ /* 0x000fc60000000000 */
[----:B------:R0:W-:Y:S01]  /*2960*/  STG.E desc[UR8][R24.64+0x800], R27 ;  /* 0x0008001b18007986 */ /* 0x0001e2000c101908 */
[----:B-1----:R-:W-:-:S03]  /*2970*/  FADD R29, R2, R10 ;  /* 0x0000000a021d7221 */ /* 0x002fc60000000000 */
[----:B------:R-:W-:Y:S04]  /*2980*/  STG.E desc[UR8][R24.64+0x804], R9 ;  /* 0x0008040918007986 */ /* 0x000fe8000c101908 */
[----:B------:R1:W-:Y:S01]  /*2990*/  STG.E desc[UR8][R24.64+0x80c], R11 ;  /* 0x00080c0b18007986 */ /* 0x0003e2000c101908 */
[C---:B----4-:R-:W-:Y:S01]  /*29a0*/  FADD R26, R21.reuse, R4 ;  /* 0x00000004151a7221 */ /* 0x050fe20000000000 */
[----:B0-----:R-:W-:Y:S01]  /*29b0*/  FADD R27, R20, R5 ;  /* 0x00000005141b7221 */ /* 0x001fe20000000000 */
[----:B------:R-:W-:Y:S01]  /*29c0*/  FADD R5, R2, R6 ;  /* 0x0000000602057221 */ /* 0x000fe20000000000 */
[----:B------:R-:W-:Y:S02]  /*29d0*/  FADD R7, R0, R7 ;  /* 0x0000000700077221 */ /* 0x000fe40000000000 */
[----:B------:R0:W-:Y:S04]  /*29e0*/  STG.E desc[UR8][R24.64+0x2400], R26 ;  /* 0x0024001a18007986 */ /* 0x0001e8000c101908 */
[----:B------:R-:W-:Y:S04]  /*29f0*/  STG.E desc[UR8][R24.64+0x2408], R5 ;  /* 0x0024080518007986 */ /* 0x000fe8000c101908 */
[----:B------:R3:W-:Y:S04]  /*2a00*/  STG.E desc[UR8][R24.64+0x240c], R7 ;  /* 0x00240c0718007986 */ /* 0x0007e8000c101908 */
[----:B-1----:R-:W4:Y:S01]  /*2a10*/  LDL.128 R8, [R3+-0x320] ;  /* 0xfffce00003087983 */ /* 0x002f220000100c00 */
[----:B0-----:R-:W-:Y:S01]  /*2a20*/  FADD R26, R20, R17 ;  /* 0x00000011141a7221 */ /* 0x001fe20000000000 */
[----:B------:R-:W-:Y:S01]  /*2a30*/  FADD R17, R2, R18 ;  /* 0x0000001202117221 */ /* 0x000fe20000000000 */
[----:B------:R-:W-:Y:S01]  /*2a40*/  FADD R19, R0, R19 ;  /* 0x0000001300137221 */ /* 0x000fe20000000000 */
[----:B---3--:R-:W3:Y:S04]  /*2a50*/  LDL.128 R4, [R3+0x60] ;  /* 0x0000600003047983 */ /* 0x008ee80000100c00 */
[----:B------:R0:W-:Y:S04]  /*2a60*/  STG.E desc[UR8][R24.64+0x808], R29 ;  /* 0x0008081d18007986 */ /* 0x0001e8000c101908 */
[----:B------:R-:W-:Y:S04]  /*2a70*/  STG.E desc[UR8][R24.64+0xa08], R17 ;  /* 0x000a081118007986 */ /* 0x000fe8000c101908 */
[----:B------:R1:W-:Y:S01]  /*2a80*/  STG.E desc[UR8][R24.64+0xa0c], R19 ;  /* 0x000a0c1318007986 */ /* 0x0003e2000c101908 */
[----:B0-----:R-:W-:-:S03]  /*2a90*/  FADD R29, R21, R16 ;  /* 0x00000010151d7221 */ /* 0x001fc60000000000 */
[----:B-1----:R-:W3:Y:S04]  /*2aa0*/  LDL.128 R16, [R3+-0x310] ;  /* 0xfffcf00003107983 */ /* 0x002ee80000100c00 */
        /* <DEDUP_REMOVED lines=12> */
[C---:B----4-:R-:W-:Y:S01]  /*2b70*/  FADD R27, R21.reuse, R8 ;  /* 0x00000008151b7221 */ /* 0x050fe20000000000 */
[----:B------:R-:W-:Y:S01]  /*2b80*/  FADD R9, R20, R9 ;  /* 0x0000000914097221 */ /* 0x000fe20000000000 */
[----:B------:R-:W-:Y:S01]  /*2b90*/  FADD R11, R0, R11 ;  /* 0x0000000b000b7221 */ /* 0x000fe20000000000 */
[----:B---3--:R-:W-:-:S02]  /*2ba0*/  FADD R26, R21, R4 ;  /* 0x00000004151a7221 */ /* 0x008fc40000000000 */
[----:B------:R0:W-:Y:S01]  /*2bb0*/  STG.E desc[UR8][R24.64+0xc00], R27 ;  /* 0x000c001b18007986 */ /* 0x0001e2000c101908 */
[----:B-1----:R-:W-:Y:S01]  /*2bc0*/  FADD R29, R2, R10 ;  /* 0x0000000a021d7221 */ /* 0x002fe20000000000 */
[----:B------:R-:W-:Y:S02]  /*2bd0*/  FADD R7, R0, R7 ;  /* 0x0000000700077221 */ /* 0x000fe40000000000 */
[----:B------:R1:W-:Y:S04]  /*2be0*/  STG.E desc[UR8][R24.64+0x2800], R26 ;  /* 0x0028001a18007986 */ /* 0x0003e8000c101908 */
[----:B------:R-:W-:Y:S04]  /*2bf0*/  STG.E desc[UR8][R24.64+0xc04], R9 ;  /* 0x000c040918007986 */ /* 0x000fe8000c101908 */
[----:B------:R3:W-:Y:S01]  /*2c00*/  STG.E desc[UR8][R24.64+0xc0c], R11 ;  /* 0x000c0c0b18007986 */ /* 0x0007e2000c101908 */
[----:B0-----:R-:W-:Y:S01]  /*2c10*/  FADD R27, R20, R5 ;  /* 0x00000005141b7221 */ /* 0x001fe20000000000 */
[----:B------:R-:W-:-:S02]  /*2c20*/  FADD R5, R2, R6 ;  /* 0x0000000602057221 */ /* 0x000fc40000000000 */
[----:B------:R0:W-:Y:S01]  /*2c30*/  STG.E desc[UR8][R24.64+0xc08], R29 ;  /* 0x000c081d18007986 */ /* 0x0001e2000c101908 */
[----:B-1----:R-:W-:-:S03]  /*2c40*/  FADD R26, R20, R17 ;  /* 0x00000011141a7221 */ /* 0x002fc60000000000 */
[----:B---3--:R-:W3:Y:S01]  /*2c50*/  LDL.128 R8, [R3+-0x300] ;  /* 0xfffd000003087983 */ /* 0x008ee20000100c00 */
[----:B------:R-:W-:Y:S01]  /*2c60*/  FADD R17, R2, R18 ;  /* 0x0000001202117221 */ /* 0x000fe20000000000 */
[----:B------:R-:W-:Y:S01]  /*2c70*/  FADD R19, R0, R19 ;  /* 0x0000001300137221 */ /* 0x000fe20000000000 */
[C---:B0-----:R-:W-:Y:S01]  /*2c80*/  FADD R29, R21.reuse, R16 ;  /* 0x00000010151d7221 */ /* 0x041fe20000000000 */
[----:B------:R-:W-:Y:S04]  /*2c90*/  STG.E desc[UR8][R24.64+0x2808], R5 ;  /* 0x0028080518007986 */ /* 0x000fe8000c101908 */
[----:B------:R0:W-:Y:S04]  /*2ca0*/  STG.E desc[UR8][R24.64+0x280c], R7 ;  /* 0x00280c0718007986 */ /* 0x0001e8000c101908 */
[----:B------:R-:W-:Y:S04]  /*2cb0*/  STG.E desc[UR8][R24.64+0xe08], R17 ;  /* 0x000e081118007986 */ /* 0x000fe8000c101908 */
[----:B------:R1:W-:Y:S04]  /*2cc0*/  STG.E desc[UR8][R24.64+0xe0c], R19 ;  /* 0x000e0c1318007986 */ /* 0x0003e8000c101908 */
[----:B0-----:R-:W4:Y:S04]  /*2cd0*/  LDL.128 R4, [R3+0x80] ;  /* 0x0000800003047983 */ /* 0x001f280000100c00 */
[----:B-1----:R-:W4:Y:S04]  /*2ce0*/  LDL.128 R16, [R3+-0x2f0] ;  /* 0xfffd100003107983 */ /* 0x002f280000100c00 */
        /* <DEDUP_REMOVED lines=10> */
[----:B------:R-:W-:Y:S04]  /*2d90*/  STG.E desc[UR8][R24.64+0x2a04], R29 ;  /* 0x002a041d18007986 */ /* 0x000fe8000c101908 */
[----:B0-----:R-:W2:Y:S01]  /*2da0*/  LDL.128 R12, [R3+0x90] ;  /* 0x00009000030c7983 */ /* 0x001ea20000100c00 */
[----:B---3--:R-:W-:Y:S01]  /*2db0*/  FADD R27, R21, R8 ;  /* 0x00000008151b7221 */ /* 0x008fe20000000000 */
[----:B------:R-:W-:Y:S01]  /*2dc0*/  FADD R26, R20, R9 ;  /* 0x00000009141a7221 */ /* 0x000fe20000000000 */
[----:B------:R-:W-:Y:S01]  /*2dd0*/  FADD R9, R2, R10 ;  /* 0x0000000a02097221 */ /* 0x000fe20000000000 */
[----:B------:R-:W-:-:S02]  /*2de0*/  FADD R11, R0, R11 ;  /* 0x0000000b000b7221 */ /* 0x000fc40000000000 */
[----:B------:R4:W-:Y:S04]  /*2df0*/  STG.E desc[UR8][R24.64+0x1000], R27 ;  /* 0x0010001b18007986 */ /* 0x0009e8000c101908 */
[----:B------:R0:W-:Y:S04]  /*2e00*/  STG.E desc[UR8][R24.64+0x1004], R26 ;  /* 0x0010041a18007986 */ /* 0x0001e8000c101908 */
[----:B------:R-:W-:Y:S04]  /*2e10*/  STG.E desc[UR8][R24.64+0x1008], R9 ;  /* 0x0010080918007986 */ /* 0x000fe8000c101908 */
[----:B------:R1:W-:Y:S01]  /*2e20*/  STG.E desc[UR8][R24.64+0x100c], R11 ;  /* 0x00100c0b18007986 */ /* 0x0003e2000c101908 */
[----:B----4-:R-:W-:Y:S01]  /*2e30*/  FADD R27, R20, R5 ;  /* 0x00000005141b7221 */ /* 0x010fe20000000000 */
[C---:B------:R-:W-:Y:S01]  /*2e40*/  FADD R4, R21.reuse, R4 ;  /* 0x0000000415047221 */ /* 0x040fe20000000000 */
[----:B------:R-:W-:Y:S01]  /*2e50*/  FADD R7, R0, R7 ;  /* 0x0000000700077221 */ /* 0x000fe20000000000 */
[----:B0-----:R-:W-:Y:S01]  /*2e60*/  FADD R26, R20, R17 ;  /* 0x00000011141a7221 */ /* 0x001fe20000000000 */
[----:B-1----:R-:W3:Y:S01]  /*2e70*/  LDL.128 R8, [R3+-0x2e0] ;  /* 0xfffd200003087983 */ /* 0x002ee20000100c00 */
[----:B------:R-:W-:Y:S01]  /*2e80*/  FADD R5, R21, R16 ;  /* 0x0000001015057221 */ /* 0x000fe20000000000 */
[----:B------:R-:W-:Y:S01]  /*2e90*/  FADD R17, R2, R18 ;  /* 0x0000001202117221 */ /* 0x000fe20000000000 */
[----:B------:R-:W-:Y:S01]  /*2ea0*/  FADD R19, R0, R19 ;  /* 0x0000001300137221 */ /* 0x000fe20000000000 */
[----:B------:R-:W-:Y:S01]  /*2eb0*/  STG.E desc[UR8][R24.64+0x2c00], R4 ;  /* 0x002c000418007986 */ /* 0x000fe2000c101908 */
[----:B------:R-:W-:-:S03]  /*2ec0*/  FADD R29, R2, R6 ;  /* 0x00000006021d7221 */ /* 0x000fc60000000000 */
        /* <DEDUP_REMOVED lines=15> */
[----:B------:R-:W-:Y:S04]  /*2fc0*/  STG.E desc[UR8][R24.64+0x2e08], R13 ;  /* 0x002e080d18007986 */ /* 0x000fe8000c101908 */
[----:B------:R0:W-:Y:S04]  /*2fd0*/  STG.E desc[UR8][R24.64+0x2e0c], R15 ;  /* 0x002e0c0f18007986 */ /* 0x0001e8000c101908 */
[----:B0-----:R-:W2:Y:S01]  /*2fe0*/  LDL.128 R12, [R3+0xb0] ;  /* 0x0000b000030c7983 */ /* 0x001ea20000100c00 */
[----:B---3--:R-:W-:Y:S01]  /*2ff0*/  FADD R26, R20, R9 ;  /* 0x00000009141a7221 */ /* 0x008fe20000000000 */
[----:B------:R-:W-:Y:S01]  /*3000*/  FADD R8, R21, R8 ;  /* 0x0000000815087221 */ /* 0x000fe20000000000 */
[----:B------:R-:W-:Y:S01]  /*3010*/  FADD R9, R2, R10 ;  /* 0x0000000a02097221 */ /* 0x000fe20000000000 */
[----:B------:R-:W-:-:S02]  /*3020*/  FADD R11, R0, R11 ;  /* 0x0000000b000b7221 */ /* 0x000fc40000000000 */
[----:B------:R0:W-:Y:S04]  /*3030*/  STG.E desc[UR8][R24.64+0x1404], R26 ;  /* 0x0014041a18007986 */ /* 0x0001e8000c101908 */
[----:B------:R-:W-:Y:S04]  /*3040*/  STG.E desc[UR8][R24.64+0x1400], R8 ;  /* 0x0014000818007986 */ /* 0x000fe8000c101908 */
[----:B------:R-:W-:Y:S04]  /*3050*/  STG.E desc[UR8][R24.64+0x1408], R9 ;  /* 0x0014080918007986 */ /* 0x000fe8000c101908 */
[----:B------:R1:W-:Y:S01]  /*3060*/  STG.E desc[UR8][R24.64+0x140c], R11 ;  /* 0x00140c0b18007986 */ /* 0x0003e2000c101908 */
[C---:B----4-:R-:W-:Y:S01]  /*3070*/  FADD R27, R21.reuse, R4 ;  /* 0x00000004151b7221 */ /* 0x050fe20000000000 */
[----:B------:R-:W-:Y:S01]  /*3080*/  FADD R29, R20, R5 ;  /* 0x00000005141d7221 */ /* 0x000fe20000000000 */
[----:B------:R-:W-:Y:S01]  /*3090*/  FADD R5, R2, R6 ;  /* 0x0000000602057221 */ /* 0x000fe20000000000 */
[----:B------:R-:W-:Y:S01]  /*30a0*/  FADD R7, R0, R7 ;  /* 0x0000000700077221 */ /* 0x000fe20000000000 */
[----:B0-----:R-:W-:Y:S01]  /*30b0*/  FADD R26, R20, R17 ;  /* 0x00000011141a7221 */ /* 0x001fe20000000000 */
[----:B------:R-:W-:Y:S01]  /*30c0*/  FADD R17, R2, R18 ;  /* 0x0000001202117221 */ /* 0x000fe20000000000 */
[----:B------:R-:W-:Y:S01]  /*30d0*/  FADD R19, R0, R19 ;  /* 0x0000001300137221 */ /* 0x000fe20000000000 */
[----:B------:R0:W-:Y:S04]  /*30e0*/  STG.E desc[UR8][R24.64+0x3000], R27 ;  /* 0x0030001b18007986 */ /* 0x0001e8000c101908 */
[----:B-1----:R-:W3:Y:S04]  /*30f0*/  LDL.128 R8, [R3+-0x2c0] ;  /* 0xfffd400003087983 */ /* 0x002ee80000100c00 */
[----:B------:R-:W-:Y:S01]  /*3100*/  STG.E desc[UR8][R24.64+0x3008], R5 ;  /* 0x0030080518007986 */ /* 0x000fe2000c101908 */
[----:B0-----:R-:W-:-:S03]  /*3110*/  FADD R27, R21, R16 ;  /* 0x00000010151b7221 */ /* 0x001fc60000000000 */
[----:B------:R0:W-:Y:S04]  /*3120*/  STG.E desc[UR8][R24.64+0x300c], R7 ;  /* 0x00300c0718007986 */ /* 0x0001e8000c101908 */
[----:B------:R-:W-:Y:S04]  /*3130*/  STG.E desc[UR8][R24.64+0x1608], R17 ;  /* 0x0016081118007986 */ /* 0x000fe8000c101908 */
[----:B------:R1:W-:Y:S04]  /*3140*/  STG.E desc[UR8][R24.64+0x160c], R19 ;  /* 0x00160c1318007986 */ /* 0x0003e8000c101908 */
[----:B0-----:R-:W4:Y:S04]  /*3150*/  LDL.128 R4, [R3+0xc0] ;  /* 0x0000c00003047983 */ /* 0x001f280000100c00 */
[----:B-1----:R0:W4:Y:S04]  /*3160*/  LDL.128 R16, [R3+-0x2b0] ;  /* 0xfffd500003107983 */ /* 0x0021280000100c00 */
[----:B------:R1:W-:Y:S04]  /*3170*/  STG.E desc[UR8][R24.64+0x3004], R29 ;  /* 0x0030041d18007986 */ /* 0x0003e8000c101908 */
[----:B------:R1:W-:Y:S04]  /*3180*/  STG.E desc[UR8][R24.64+0x1600], R27 ;  /* 0x0016001b18007986 */ /* 0x0003e8000c101908 */
[----:B------:R-:W-:Y:S01]  /*3190*/  STG.E desc[UR8][R24.64+0x1604], R26 ;  /* 0x0016041a18007986 */ /* 0x000fe2000c101908 */
[----:B------:R-:W-:-:S04]  /*31a0*/  UIADD3 UR4, UPT, UPT, UR4, 0x1, URZ ;  /* 0x0000000104047890 */ /* 0x000fc8000fffe0ff */
[----:B------:R-:W-:Y:S01]  /*31b0*/  UISETP.NE.AND UP0, UPT, UR4, 0x4, UPT ;  /* 0x000000040400788c */ /* 0x000fe2000bf05270 */
[----:B------:R-:W-:Y:S02]  /*31c0*/  IADD3 R28, PT, PT, R28, 0xe00, RZ ;  /* 0x00000e001c1c7810 */ /* 0x000fe40007ffe0ff */
[----:B0-----:R-:W-:Y:S01]  /*31d0*/  IADD3 R3, PT, PT, R3, 0xe0, RZ ;  /* 0x000000e003037810 */ /* 0x001fe20007ffe0ff */
[----:B--2---:R-:W-:Y:S01]  /*31e0*/  FADD R13, R20, R13 ;  /* 0x0000000d140d7221 */ /* 0x004fe20000000000 */
[----:B------:R-:W-:Y:S01]  /*31f0*/  FADD R15, R0, R15 ;  /* 0x0000000f000f7221 */ /* 0x000fe20000000000 */
[C---:B-1----:R-:W-:Y:S01]  /*3200*/  FADD R29, R21.reuse, R12 ;  /* 0x0000000c151d7221 */ /* 0x042fe20000000000 */
[----:B------:R-:W-:Y:S02]  /*3210*/  FADD R27, R2, R14 ;  /* 0x0000000e021b7221 */ /* 0x000fe40000000000 */
[----:B------:R0:W-:Y:S04]  /*3220*/  STG.E desc[UR8][R24.64+0x3204], R13 ;  /* 0x0032040d18007986 */ /* 0x0001e8000c101908 */
[----:B------:R1:W-:Y:S04]  /*3230*/  STG.E desc[UR8][R24.64+0x320c], R15 ;  /* 0x00320c0f18007986 */ /* 0x0003e8000c101908 */
[----:B------:R2:W-:Y:S04]  /*3240*/  STG.E desc[UR8][R24.64+0x3200], R29 ;  /* 0x0032001d18007986 */ /* 0x0005e8000c101908 */
[----:B------:R2:W-:Y:S01]  /*3250*/  STG.E desc[UR8][R24.64+0x3208], R27 ;  /* 0x0032081b18007986 */ /* 0x0005e2000c101908 */
[----:B---3--:R-:W-:Y:S01]  /*3260*/  FADD R12, R20, R9 ;  /* 0x00000009140c7221 */ /* 0x008fe20000000000 */
[----:B------:R-:W-:Y:S01]  /*3270*/  FADD R14, R0, R11 ;  /* 0x0000000b000e7221 */ /* 0x000fe20000000000 */
[----:B------:R-:W-:Y:S01]  /*3280*/  FADD R8, R21, R8 ;  /* 0x0000000815087221 */ /* 0x000fe20000000000 */
[----:B------:R-:W-:-:S02]  /*3290*/  FADD R10, R2, R10 ;  /* 0x0000000a020a7221 */ /* 0x000fc40000000000 */
[----:B------:R2:W-:Y:S04]  /*32a0*/  STG.E desc[UR8][R24.64+0x1804], R12 ;  /* 0x0018040c18007986 */ /* 0x0005e8000c101908 */
[----:B------:R2:W-:Y:S04]  /*32b0*/  STG.E desc[UR8][R24.64+0x1800], R8 ;  /* 0x0018000818007986 */ /* 0x0005e8000c101908 */
[----:B------:R2:W-:Y:S01]  /*32c0*/  STG.E desc[UR8][R24.64+0x1808], R10 ;  /* 0x0018080a18007986 */ /* 0x0005e2000c101908 */
[C---:B----4-:R-:W-:Y:S01]  /*32d0*/  FADD R9, R21.reuse, R4 ;  /* 0x0000000415097221 */ /* 0x050fe20000000000 */
[----:B------:R-:W-:Y:S01]  /*32e0*/  FADD R5, R20, R5 ;  /* 0x0000000514057221 */ /* 0x000fe20000000000 */
[----:B------:R-:W-:Y:S01]  /*32f0*/  FADD R11, R2, R6 ;  /* 0x00000006020b7221 */ /* 0x000fe20000000000 */
[----:B------:R-:W-:Y:S01]  /*3300*/  FADD R7, R0, R7 ;  /* 0x0000000700077221 */ /* 0x000fe20000000000 */
[----:B0-----:R-:W-:Y:S01]  /*3310*/  FADD R13, R21, R16 ;  /* 0x00000010150d7221 */ /* 0x001fe20000000000 */
[----:B------:R-:W-:Y:S01]  /*3320*/  FADD R17, R20, R17 ;  /* 0x0000001114117221 */ /* 0x000fe20000000000 */
[----:B-1----:R-:W-:Y:S01]  /*3330*/  FADD R15, R2, R18 ;  /* 0x00000012020f7221 */ /* 0x002fe20000000000 */
[----:B------:R-:W-:Y:S01]  /*3340*/  FADD R19, R0, R19 ;  /* 0x0000001300137221 */ /* 0x000fe20000000000 */
[----:B------:R2:W-:Y:S04]  /*3350*/  STG.E desc[UR8][R24.64+0x180c], R14 ;  /* 0x00180c0e18007986 */ /* 0x0005e8000c101908 */
[----:B------:R2:W-:Y:S04]  /*3360*/  STG.E desc[UR8][R24.64+0x3400], R9 ;  /* 0x0034000918007986 */ /* 0x0005e8000c101908 */
[----:B------:R2:W-:Y:S04]  /*3370*/  STG.E desc[UR8][R24.64+0x3404], R5 ;  /* 0x0034040518007986 */ /* 0x0005e8000c101908 */
[----:B------:R2:W-:Y:S04]  /*3380*/  STG.E desc[UR8][R24.64+0x3408], R11 ;  /* 0x0034080b18007986 */ /* 0x0005e8000c101908 */
[----:B------:R2:W-:Y:S04]  /*3390*/  STG.E desc[UR8][R24.64+0x340c], R7 ;  /* 0x00340c0718007986 */ /* 0x0005e8000c101908 */
[----:B------:R2:W-:Y:S04]  /*33a0*/  STG.E desc[UR8][R24.64+0x1a00], R13 ;  /* 0x001a000d18007986 */ /* 0x0005e8000c101908 */
[----:B------:R2:W-:Y:S04]  /*33b0*/  STG.E desc[UR8][R24.64+0x1a04], R17 ;  /* 0x001a041118007986 */ /* 0x0005e8000c101908 */
[----:B------:R2:W-:Y:S04]  /*33c0*/  STG.E desc[UR8][R24.64+0x1a08], R15 ;  /* 0x001a080f18007986 */ /* 0x0005e8000c101908 */
[----:B------:R2:W-:Y:S01]  /*33d0*/  STG.E desc[UR8][R24.64+0x1a0c], R19 ;  /* 0x001a0c1318007986 */ /* 0x0005e2000c101908 */
[----:B------:R-:W-:Y:S05]  /*33e0*/  BRA.U UP0, `(.L_x_17) ;  /* 0xffffffed00f87547 */ /* 0x000fea000b83ffff */
[----:B------:R-:W-:Y:S05]  /*33f0*/  EXIT ;  /* 0x000000000000794d */ /* 0x000fea0003800000 */
.L_x_18:
[----:B------:R-:W-:-:S00]  /*3400*/  BRA `(.L_x_18) ;  /* 0xfffffffc00fc7947 */ /* 0x000fc0000383ffff */
[----:B------:R-:W-:-:S00]  /*3410*/  NOP ;  /* 0x0000000000007918 */ /* 0x000fc00000000000 */
        /* <DEDUP_REMOVED lines=14> */
.L_x_19:


//--------------------- .nv.shared.my_kernel_kernel0 --------------------------
	.section	.nv.shared.my_kernel_kernel0,"aw",@nobits
	.sectionflags	@""
	.align	4
.nv.shared.my_kernel_kernel0:
	.zero		13380


//--------------------- .nv.shared.reserved.0     --------------------------
	.section	.nv.shared.reserved.0,"aw",@nobits
	.weak		__nv_reservedSMEM_offset_0_alias
	.size		__nv_reservedSMEM_offset_0_alias, 0, 64
	.other		__nv_reservedSMEM_offset_0_alias,@"STO_CUDA_RESERVED_SHARED STV_DEFAULT"
__nv_reservedSMEM_offset_0_alias:
	.zero		0
	.zero		64


//--------------------- .nv.constant0.my_kernel_kernel0 --------------------------
	.section	.nv.constant0.my_kernel_kernel0,"a",@progbits
	.sectionflags	@""
	.align	4
.nv.constant0.my_kernel_kernel0:
	.zero		928


//--------------------- SYMBOLS --------------------------

	.type		.nv.reservedSmem.offset0,@object
	.size		.nv.reservedSmem.offset0,0x4
	.type		.nv.reservedSmem.cap,@object
	.size		.nv.reservedSmem.cap,0x4
